	.target	sm_90a

	.elftype	@"ET_EXEC"


//--------------------- .note.nv.tkinfo           --------------------------
	.section	.note.nv.tkinfo,"",@"SHT_NOTE"
	.sectionflags	@"SHF_NOTE_NV_TKINFO"
	.tkinfo
        /*0018*/ 	.word	0x00000002
        /*0030*/ 	.string	""
        /*0030*/ 	.string	"ptxas"
        /*0030*/ 	.string	"Cuda compilation tools, release 13.0, V13.0.88"
        /*0030*/ 	.string	"Build cuda_13.0.r13.0/compiler.36424714_0"
        /*0030*/ 	.string	"-arch sm_90a -m 64 "



//--------------------- .note.nv.cuinfo           --------------------------
	.section	.note.nv.cuinfo,"",@"SHT_NOTE"
	.sectionflags	@"SHF_NOTE_NV_CUINFO"
        /*0018*/ 	.short	0x0002
        /*001a*/ 	.short	0x005a
        /*001c*/ 	.short	0x0082
	.zero		2


//--------------------- .nv.info                  --------------------------
	.section	.nv.info,"",@"SHT_CUDA_INFO"
	.align	4


	//----- nvinfo : EIATTR_REGCOUNT
	.align		4
        /*0000*/ 	.byte	0x04, 0x2f
        /*0002*/ 	.short	(.L_15 - .L_14)
	.align		4
.L_14:
        /*0004*/ 	.word	index@(_ZN7cutlass13device_kernelINS_4gemm6kernel13GemmUniversalIN4cute5tupleIJiiiiEEENS1_10collective13CollectiveMmaINS1_34MainloopSm90TmaGmmaWarpSpecializedILi11ENS5_IJNS4_1CILi2EEENSA_ILi1EEESC_EEENS1_32KernelTmaWarpSpecializedPingpongEEENS5_IJNSA_ILi64EEENSA_ILi256EEENSA_ILi32EEEEEENS_6half_tENS5_IJlSC_lEEESK_SL_NS4_8TiledMMAINS4_8MMA_AtomIJNS4_4SM904GMMA26MMA_64x256x16_F32F16F16_SSILNSP_5MajorE0ELSR_0ELNSP_7ScaleInE1ELSS_1EEEEEENS4_6LayoutINS5_IJSC_SC_SC_EEENS5_IJNSA_ILi0EEESX_SX_EEEEENS5_IJNS4_10UnderscoreES10_S10_EEEEENS4_13SM90_TMA_LOADENS4_14ComposedLayoutINS4_7SwizzleILi2ELi4ELi3EEENS4_18smem_ptr_flag_bitsILi16EEENSV_INS5_IJNSA_ILi8EEESI_EEENS5_IJSI_SC_EEEEEEEvNS4_8identityENS4_23SM90_TMA_LOAD_MULTICASTES1D_vS1E_EENS_8epilogue10collective6detail29Sm90TmaWarpSpecializedAdapterINS1I_15DefaultEpilogueISK_SL_SL_NS1H_6thread17LinearCombinationISK_Li1EffLNS1M_9ScaleType4KindE0ELNS_15FloatRoundStyleE2ESK_EENS1_15EpilogueDefaultEEEEEvvEEEEvNT_6ParamsE)
        /*0008*/ 	.word	0x000000a8


	//----- nvinfo : EIATTR_FRAME_SIZE
	.align		4
.L_15:
        /*000c*/ 	.byte	0x04, 0x11
        /*000e*/ 	.short	(.L_17 - .L_16)
	.align		4
.L_16:
        /*0010*/ 	.word	index@(_ZN7cutlass13device_kernelINS_4gemm6kernel13GemmUniversalIN4cute5tupleIJiiiiEEENS1_10collective13CollectiveMmaINS1_34MainloopSm90TmaGmmaWarpSpecializedILi11ENS5_IJNS4_1CILi2EEENSA_ILi1EEESC_EEENS1_32KernelTmaWarpSpecializedPingpongEEENS5_IJNSA_ILi64EEENSA_ILi256EEENSA_ILi32EEEEEENS_6half_tENS5_IJlSC_lEEESK_SL_NS4_8TiledMMAINS4_8MMA_AtomIJNS4_4SM904GMMA26MMA_64x256x16_F32F16F16_SSILNSP_5MajorE0ELSR_0ELNSP_7ScaleInE1ELSS_1EEEEEENS4_6LayoutINS5_IJSC_SC_SC_EEENS5_IJNSA_ILi0EEESX_SX_EEEEENS5_IJNS4_10UnderscoreES10_S10_EEEEENS4_13SM90_TMA_LOADENS4_14ComposedLayoutINS4_7SwizzleILi2ELi4ELi3EEENS4_18smem_ptr_flag_bitsILi16EEENSV_INS5_IJNSA_ILi8EEESI_EEENS5_IJSI_SC_EEEEEEEvNS4_8identityENS4_23SM90_TMA_LOAD_MULTICASTES1D_vS1E_EENS_8epilogue10collective6detail29Sm90TmaWarpSpecializedAdapterINS1I_15DefaultEpilogueISK_SL_SL_NS1H_6thread17LinearCombinationISK_Li1EffLNS1M_9ScaleType4KindE0ELNS_15FloatRoundStyleE2ESK_EENS1_15EpilogueDefaultEEEEEvvEEEEvNT_6ParamsE)
        /*0014*/ 	.word	0x00000008


	//----- nvinfo : EIATTR_MIN_STACK_SIZE
	.align		4
.L_17:
        /*0018*/ 	.byte	0x04, 0x12
        /*001a*/ 	.short	(.L_19 - .L_18)
	.align		4
.L_18:
        /*001c*/ 	.word	index@(_ZN7cutlass13device_kernelINS_4gemm6kernel13GemmUniversalIN4cute5tupleIJiiiiEEENS1_10collective13CollectiveMmaINS1_34MainloopSm90TmaGmmaWarpSpecializedILi11ENS5_IJNS4_1CILi2EEENSA_ILi1EEESC_EEENS1_32KernelTmaWarpSpecializedPingpongEEENS5_IJNSA_ILi64EEENSA_ILi256EEENSA_ILi32EEEEEENS_6half_tENS5_IJlSC_lEEESK_SL_NS4_8TiledMMAINS4_8MMA_AtomIJNS4_4SM904GMMA26MMA_64x256x16_F32F16F16_SSILNSP_5MajorE0ELSR_0ELNSP_7ScaleInE1ELSS_1EEEEEENS4_6LayoutINS5_IJSC_SC_SC_EEENS5_IJNSA_ILi0EEESX_SX_EEEEENS5_IJNS4_10UnderscoreES10_S10_EEEEENS4_13SM90_TMA_LOADENS4_14ComposedLayoutINS4_7SwizzleILi2ELi4ELi3EEENS4_18smem_ptr_flag_bitsILi16EEENSV_INS5_IJNSA_ILi8EEESI_EEENS5_IJSI_SC_EEEEEEEvNS4_8identityENS4_23SM90_TMA_LOAD_MULTICASTES1D_vS1E_EENS_8epilogue10collective6detail29Sm90TmaWarpSpecializedAdapterINS1I_15DefaultEpilogueISK_SL_SL_NS1H_6thread17LinearCombinationISK_Li1EffLNS1M_9ScaleType4KindE0ELNS_15FloatRoundStyleE2ESK_EENS1_15EpilogueDefaultEEEEEvvEEEEvNT_6ParamsE)
        /*0020*/ 	.word	0x00000008
.L_19:


//--------------------- .nv.compat                --------------------------
	.section	.nv.compat,"",@"SHT_CUDA_COMPAT_INFO"
	.align	4
        /*0000*/ 	.byte	0x02, 0x09, 0x01, 0x00, 0x02, 0x02, 0x04, 0x00, 0x02, 0x05, 0x05, 0x00, 0x03, 0x07, 0x01, 0x01
        /*0010*/ 	.byte	0x02, 0x03, 0x01, 0x00, 0x02, 0x06, 0x01, 0x00, 0x04, 0x0b, 0x08, 0x00, 0x00, 0x00, 0x00, 0x00
        /*0020*/ 	.byte	0x00, 0x00, 0x00, 0x00


//--------------------- .nv.info._ZN7cutlass13device_kernelINS_4gemm6kernel13GemmUniversalIN4cute5tupleIJiiiiEEENS1_10collective13CollectiveMmaINS1_34MainloopSm90TmaGmmaWarpSpecializedILi11ENS5_IJNS4_1CILi2EEENSA_ILi1EEESC_EEENS1_32KernelTmaWarpSpecializedPingpongEEENS5_IJNSA_ILi64EEENSA_ILi256EEENSA_ILi32EEEEEENS_6half_tENS5_IJlSC_lEEESK_SL_NS4_8TiledMMAINS4_8MMA_AtomIJNS4_4SM904GMMA26MMA_64x256x16_F32F16F16_SSILNSP_5MajorE0ELSR_0ELNSP_7ScaleInE1ELSS_1EEEEEENS4_6LayoutINS5_IJSC_SC_SC_EEENS5_IJNSA_ILi0EEESX_SX_EEEEENS5_IJNS4_10UnderscoreES10_S10_EEEEENS4_13SM90_TMA_LOADENS4_14ComposedLayoutINS4_7SwizzleILi2ELi4ELi3EEENS4_18smem_ptr_flag_bitsILi16EEENSV_INS5_IJNSA_ILi8EEESI_EEENS5_IJSI_SC_EEEEEEEvNS4_8identityENS4_23SM90_TMA_LOAD_MULTICASTES1D_vS1E_EENS_8epilogue10collective6detail29Sm90TmaWarpSpecializedAdapterINS1I_15DefaultEpilogueISK_SL_SL_NS1H_6thread17LinearCombinationISK_Li1EffLNS1M_9ScaleType4KindE0ELNS_15FloatRoundStyleE2ESK_EENS1_15EpilogueDefaultEEEEEvvEEEEvNT_6ParamsE --------------------------
	.section	.nv.info._ZN7cutlass13device_kernelINS_4gemm6kernel13GemmUniversalIN4cute5tupleIJiiiiEEENS1_10collective13CollectiveMmaINS1_34MainloopSm90TmaGmmaWarpSpecializedILi11ENS5_IJNS4_1CILi2EEENSA_ILi1EEESC_EEENS1_32KernelTmaWarpSpecializedPingpongEEENS5_IJNSA_ILi64EEENSA_ILi256EEENSA_ILi32EEEEEENS_6half_tENS5_IJlSC_lEEESK_SL_NS4_8TiledMMAINS4_8MMA_AtomIJNS4_4SM904GMMA26MMA_64x256x16_F32F16F16_SSILNSP_5MajorE0ELSR_0ELNSP_7ScaleInE1ELSS_1EEEEEENS4_6LayoutINS5_IJSC_SC_SC_EEENS5_IJNSA_ILi0EEESX_SX_EEEEENS5_IJNS4_10UnderscoreES10_S10_EEEEENS4_13SM90_TMA_LOADENS4_14ComposedLayoutINS4_7SwizzleILi2ELi4ELi3EEENS4_18smem_ptr_flag_bitsILi16EEENSV_INS5_IJNSA_ILi8EEESI_EEENS5_IJSI_SC_EEEEEEEvNS4_8identityENS4_23SM90_TMA_LOAD_MULTICASTES1D_vS1E_EENS_8epilogue10collective6detail29Sm90TmaWarpSpecializedAdapterINS1I_15DefaultEpilogueISK_SL_SL_NS1H_6thread17LinearCombinationISK_Li1EffLNS1M_9ScaleType4KindE0ELNS_15FloatRoundStyleE2ESK_EENS1_15EpilogueDefaultEEEEEvvEEEEvNT_6ParamsE,"",@"SHT_CUDA_INFO"
	.sectionflags	@""
	.align	4


	//----- nvinfo : EIATTR_CUDA_API_VERSION
	.align		4
        /*0000*/ 	.byte	0x04, 0x37
        /*0002*/ 	.short	(.L_21 - .L_20)
.L_20:
        /*0004*/ 	.word	0x00000082


	//----- nvinfo : EIATTR_KPARAM_INFO
	.align		4
.L_21:
        /*0008*/ 	.byte	0x04, 0x17
        /*000a*/ 	.short	(.L_23 - .L_22)
.L_22:
        /*000c*/ 	.word	0x00000000
        /*0010*/ 	.short	0x0000
        /*0012*/ 	.short	0x0070
        /*0014*/ 	.byte	0x00, 0xf0, 0x01, 0x10


	//----- nvinfo : EIATTR_SPARSE_MMA_MASK
	.align		4
.L_23:
        /*0018*/ 	.byte	0x03, 0x50
        /*001a*/ 	.short	0x0000


	//----- nvinfo : EIATTR_MAXREG_COUNT
	.align		4
        /*001c*/ 	.byte	0x03, 0x1b
        /*001e*/ 	.short	0x00a8


	//----- nvinfo : EIATTR_NUM_BARRIERS
	.align		4
        /*0020*/ 	.byte	0x02, 0x4c
        /*0022*/ 	.byte	0x01
	.zero		1


	//----- nvinfo : EIATTR_EXTERNS
	.align		4
        /*0024*/ 	.byte	0x04, 0x0f
        /*0026*/ 	.short	(.L_25 - .L_24)


	//   ....[0]....
	.align		4
.L_24:
        /*0028*/ 	.word	index@(__assertfail)


	//----- nvinfo : EIATTR_ANNOTATIONS
	.align		4
.L_25:
        /*002c*/ 	.byte	0x04, 0x55
        /*002e*/ 	.short	(.L_27 - .L_26)


	//   ....[0]....
.L_26:
        /*0030*/ 	.word	0x00000001
        /*0034*/ 	.byte	0xc0, 0x0e, 0x00, 0x00, 0x01, 0x00, 0x00, 0x00, 0x20, 0x9e, 0x00, 0x00, 0x01, 0x00, 0x00, 0x00
        /*0044*/ 	.byte	0xa0, 0xaa, 0x00, 0x00


	//----- nvinfo : EIATTR_MERCURY_ISA_VERSION
	.align		4
.L_27:
        /*0048*/ 	.byte	0x03, 0x5f
        /*004a*/ 	.short	0x0101


	//----- nvinfo : EIATTR_INT_WARP_WIDE_INSTR_OFFSETS
	.align		4
        /*004c*/ 	.byte	0x04, 0x31
        /*004e*/ 	.short	(.L_29 - .L_28)


	//   ....[0]....
.L_28:
        /*0050*/ 	.word	0x00000640


	//   ....[1]....
        /*0054*/ 	.word	0x00000670


	//   ....[2]....
        /*0058*/ 	.word	0x000006b0


	//   ....[3]....
        /*005c*/ 	.word	0x000007e0


	//   ....[4]....
        /*0060*/ 	.word	0x000007f0


	//   ....[5]....
        /*0064*/ 	.word	0x00000800


	//   ....[6]....
        /*0068*/ 	.word	0x000008a0


	//   ....[7]....
        /*006c*/ 	.word	0x000008e0


	//   ....[8]....
        /*0070*/ 	.word	0x00001f50


	//----- nvinfo : EIATTR_COOP_GROUP_MASK_REGIDS
	.align		4
.L_29:
        /*0074*/ 	.byte	0x04, 0x29
        /*0076*/ 	.short	(.L_31 - .L_30)


	//   ....[0]....
.L_30:
        /*0078*/ 	.word	0xffffffff


	//   ....[1]....
        /*007c*/ 	.word	0xffffffff


	//   ....[2]....
        /*0080*/ 	.word	0xffffffff


	//   ....[3]....
        /*0084*/ 	.word	0xffffffff


	//   ....[4]....
        /*0088*/ 	.word	0xffffffff


	//   ....[5]....
        /*008c*/ 	.word	0xffffffff


	//   ....[6]....
        /*0090*/ 	.word	0xffffffff


	//----- nvinfo : EIATTR_COOP_GROUP_INSTR_OFFSETS
	.align		4
.L_31:
        /*0094*/ 	.byte	0x04, 0x28
        /*0096*/ 	.short	(.L_33 - .L_32)


	//   ....[0]....
.L_32:
        /*0098*/ 	.word	0x00000070


	//   ....[1]....
        /*009c*/ 	.word	0x00000080


	//   ....[2]....
        /*00a0*/ 	.word	0x00000140


	//   ....[3]....
        /*00a4*/ 	.word	0x00000400


	//   ....[4]....
        /*00a8*/ 	.word	0x00000440


	//   ....[5]....
        /*00ac*/ 	.word	0x00000820


	//   ....[6]....
        /*00b0*/ 	.word	0x00000a60


	//----- nvinfo : EIATTR_REG_RECONFIG
	.align		4
.L_33:
        /*00b4*/ 	.byte	0x01, 0x54
	.zero		2


	//----- nvinfo : EIATTR_SYSCALL_OFFSETS
	.align		4
        /*00b8*/ 	.byte	0x04, 0x46
        /*00ba*/ 	.short	(.L_35 - .L_34)


	//   ....[0]....
.L_34:
        /*00bc*/ 	.word	0x000018f0


	//----- nvinfo : EIATTR_MBARRIER_INSTR_OFFSETS
	.align		4
.L_35:
        /*00c0*/ 	.byte	0x04, 0x39
        /*00c2*/ 	.short	(.L_37 - .L_36)


	//   ....[0]....
.L_36:
        /*00c4*/ 	.word	0x00000280
        /*00c8*/ 	.word	0x000000ff
        /*00cc*/ 	.word	0x00000000
        /*00d0*/ 	.short	0x0100
        /*00d2*/ 	.byte	0x08
	.zero		1


	//   ....[1]....
        /*00d4*/ 	.word	0x00000290
        /*00d8*/ 	.word	0x000000ff
        /*00dc*/ 	.word	0x00000058
        /*00e0*/ 	.short	0x0100
        /*00e2*/ 	.byte	0x08
	.zero		1


	//   ....[2]....
        /*00e4*/ 	.word	0x000002a0
        /*00e8*/ 	.word	0x000000ff
        /*00ec*/ 	.word	0x00000008
        /*00f0*/ 	.short	0x0100
        /*00f2*/ 	.byte	0x08
	.zero		1


	//   ....[3]....
        /*00f4*/ 	.word	0x000002b0
        /*00f8*/ 	.word	0x000000ff
        /*00fc*/ 	.word	0x00000060
        /*0100*/ 	.short	0x0100
        /*0102*/ 	.byte	0x08
	.zero		1


	//   ....[4]....
        /*0104*/ 	.word	0x000002c0
        /*0108*/ 	.word	0x000000ff
        /*010c*/ 	.word	0x00000010
        /*0110*/ 	.short	0x0100
        /*0112*/ 	.byte	0x08
	.zero		1


	//   ....[5]....
        /*0114*/ 	.word	0x000002d0
        /*0118*/ 	.word	0x000000ff
        /*011c*/ 	.word	0x00000068
        /*0120*/ 	.short	0x0100
        /*0122*/ 	.byte	0x08
	.zero		1


	//   ....[6]....
        /*0124*/ 	.word	0x000002e0
        /*0128*/ 	.word	0x000000ff
        /*012c*/ 	.word	0x00000018
        /*0130*/ 	.short	0x0100
        /*0132*/ 	.byte	0x08
	.zero		1


	//   ....[7]....
        /*0134*/ 	.word	0x000002f0
        /*0138*/ 	.word	0x000000ff
        /*013c*/ 	.word	0x00000070
        /*0140*/ 	.short	0x0100
        /*0142*/ 	.byte	0x08
	.zero		1


	//   ....[8]....
        /*0144*/ 	.word	0x00000300
        /*0148*/ 	.word	0x000000ff
        /*014c*/ 	.word	0x00000020
        /*0150*/ 	.short	0x0100
        /*0152*/ 	.byte	0x08
	.zero		1


	//   ....[9]....
        /*0154*/ 	.word	0x00000310
        /*0158*/ 	.word	0x000000ff
        /*015c*/ 	.word	0x00000078
        /*0160*/ 	.short	0x0100
        /*0162*/ 	.byte	0x08
	.zero		1


	//   ....[10]....
        /*0164*/ 	.word	0x00000320
        /*0168*/ 	.word	0x000000ff
        /*016c*/ 	.word	0x00000028
        /*0170*/ 	.short	0x0100
        /*0172*/ 	.byte	0x08
	.zero		1


	//   ....[11]....
        /*0174*/ 	.word	0x00000330
        /*0178*/ 	.word	0x000000ff
        /*017c*/ 	.word	0x00000080
        /*0180*/ 	.short	0x0100
        /*0182*/ 	.byte	0x08
	.zero		1


	//   ....[12]....
        /*0184*/ 	.word	0x00000340
        /*0188*/ 	.word	0x000000ff
        /*018c*/ 	.word	0x00000030
        /*0190*/ 	.short	0x0100
        /*0192*/ 	.byte	0x08
	.zero		1


	//   ....[13]....
        /*0194*/ 	.word	0x00000350
        /*0198*/ 	.word	0x000000ff
        /*019c*/ 	.word	0x00000088
        /*01a0*/ 	.short	0x0100
        /*01a2*/ 	.byte	0x08
	.zero		1


	//   ....[14]....
        /*01a4*/ 	.word	0x00000360
        /*01a8*/ 	.word	0x000000ff
        /*01ac*/ 	.word	0x00000038
        /*01b0*/ 	.short	0x0100
        /*01b2*/ 	.byte	0x08
	.zero		1


	//   ....[15]....
        /*01b4*/ 	.word	0x00000370
        /*01b8*/ 	.word	0x000000ff
        /*01bc*/ 	.word	0x00000090
        /*01c0*/ 	.short	0x0100
        /*01c2*/ 	.byte	0x08
	.zero		1


	//   ....[16]....
        /*01c4*/ 	.word	0x00000380
        /*01c8*/ 	.word	0x000000ff
        /*01cc*/ 	.word	0x00000040
        /*01d0*/ 	.short	0x0100
        /*01d2*/ 	.byte	0x08
	.zero		1


	//   ....[17]....
        /*01d4*/ 	.word	0x00000390
        /*01d8*/ 	.word	0x000000ff
        /*01dc*/ 	.word	0x00000098
        /*01e0*/ 	.short	0x0100
        /*01e2*/ 	.byte	0x08
	.zero		1


	//   ....[18]....
        /*01e4*/ 	.word	0x000003a0
        /*01e8*/ 	.word	0x000000ff
        /*01ec*/ 	.word	0x00000048
        /*01f0*/ 	.short	0x0100
        /*01f2*/ 	.byte	0x08
	.zero		1


	//   ....[19]....
        /*01f4*/ 	.word	0x000003b0
        /*01f8*/ 	.word	0x000000ff
        /*01fc*/ 	.word	0x000000a0
        /*0200*/ 	.short	0x0100
        /*0202*/ 	.byte	0x08
	.zero		1


	//   ....[20]....
        /*0204*/ 	.word	0x000003c0
        /*0208*/ 	.word	0x000000ff
        /*020c*/ 	.word	0x00000050
        /*0210*/ 	.short	0x0100
        /*0212*/ 	.byte	0x08
	.zero		1


	//   ....[21]....
        /*0214*/ 	.word	0x000003d0
        /*0218*/ 	.word	0x000000ff
        /*021c*/ 	.word	0x000000a8
        /*0220*/ 	.short	0x0100
        /*0222*/ 	.byte	0x08
	.zero		1


	//   ....[22]....
        /*0224*/ 	.word	0x00000910
        /*0228*/ 	.word	0x000000ff
        /*022c*/ 	.word	0x000000e0
        /*0230*/ 	.short	0x0100
        /*0232*/ 	.byte	0x08
	.zero		1


	//   ....[23]....
        /*0234*/ 	.word	0x000009a0
        /*0238*/ 	.word	0x000000ff
        /*023c*/ 	.word	0x000000e8
        /*0240*/ 	.short	0x0100
        /*0242*/ 	.byte	0x08
	.zero		1


	//   ....[24]....
        /*0244*/ 	.word	0x000009e0
        /*0248*/ 	.word	0x000000ff
        /*024c*/ 	.word	0x000000c0
        /*0250*/ 	.short	0x0100
        /*0252*/ 	.byte	0x09
	.zero		1


	//   ....[25]....
        /*0254*/ 	.word	0x000009f0
        /*0258*/ 	.word	0x000000ff
        /*025c*/ 	.word	0x000000c8
        /*0260*/ 	.short	0x0100
        /*0262*/ 	.byte	0x09
	.zero		1


	//   ....[26]....
        /*0264*/ 	.word	0x00000a00
        /*0268*/ 	.word	0x000000ff
        /*026c*/ 	.word	0x000000d0
        /*0270*/ 	.short	0x0100
        /*0272*/ 	.byte	0x09
	.zero		1


	//   ....[27]....
        /*0274*/ 	.word	0x00000a10
        /*0278*/ 	.word	0x000000ff
        /*027c*/ 	.word	0x000000d8
        /*0280*/ 	.short	0x0100
        /*0282*/ 	.byte	0x09
	.zero		1


	//   ....[28]....
        /*0284*/ 	.word	0x000017d0
        /*0288*/ 	.word	0x0000009f
        /*028c*/ 	.word	0x00000000
        /*0290*/ 	.short	0x010a
        /*0292*/ 	.byte	0x2a
	.zero		1


	//   ....[29]....
        /*0294*/ 	.word	0x00001970
        /*0298*/ 	.word	0x00000003
        /*029c*/ 	.word	0x00000000
        /*02a0*/ 	.short	0x010a
        /*02a2*/ 	.byte	0x3f
	.zero		1


	//   ....[30]....
        /*02a4*/ 	.word	0x000019d0
        /*02a8*/ 	.word	0x00000003
        /*02ac*/ 	.word	0x00000000
        /*02b0*/ 	.short	0x010a
        /*02b2*/ 	.byte	0x3f
	.zero		1


	//   ....[31]....
        /*02b4*/ 	.word	0x00001c40
        /*02b8*/ 	.word	0x000000ff
        /*02bc*/ 	.word	0x00000000
        /*02c0*/ 	.short	0x010a
        /*02c2*/ 	.byte	0x04
	.zero		1


	//   ....[32]....
        /*02c4*/ 	.word	0x00001c80
        /*02c8*/ 	.word	0x000000ff
        /*02cc*/ 	.word	0x00000000
        /*02d0*/ 	.short	0x010a
        /*02d2*/ 	.byte	0x04
	.zero		1


	//   ....[33]....
        /*02d4*/ 	.word	0x00001df0
        /*02d8*/ 	.word	0x00000005
        /*02dc*/ 	.word	0x00000000
        /*02e0*/ 	.short	0x0101
        /*02e2*/ 	.byte	0x3f
	.zero		1


	//   ....[34]....
        /*02e4*/ 	.word	0x00001ef0
        /*02e8*/ 	.word	0x000000a0
        /*02ec*/ 	.word	0x00000000
        /*02f0*/ 	.short	0x0101
        /*02f2*/ 	.byte	0x2d
	.zero		1


	//   ....[35]....
        /*02f4*/ 	.word	0x00001ff0
        /*02f8*/ 	.word	0x00000003
        /*02fc*/ 	.word	0x00000000
        /*0300*/ 	.short	0x0101
        /*0302*/ 	.byte	0x3f
	.zero		1


	//   ....[36]....
        /*0304*/ 	.word	0x000020b0
        /*0308*/ 	.word	0x0000009f
        /*030c*/ 	.word	0x00000010
        /*0310*/ 	.short	0x010a
        /*0312*/ 	.byte	0x2a
	.zero		1


	//   ....[37]....
        /*0314*/ 	.word	0x00009e40
        /*0318*/ 	.word	0x000000a2
        /*031c*/ 	.word	0x00000000
        /*0320*/ 	.short	0x0101
        /*0322*/ 	.byte	0x2d
	.zero		1


	//   ....[38]....
        /*0324*/ 	.word	0x0000a7f0
        /*0328*/ 	.word	0x0000000c
        /*032c*/ 	.word	0x00000058
        /*0330*/ 	.short	0x010a
        /*0332*/ 	.byte	0x3f
	.zero		1


	//   ....[39]....
        /*0334*/ 	.word	0x0000abb0
        /*0338*/ 	.word	0x00000004
        /*033c*/ 	.word	0x000000e8
        /*0340*/ 	.short	0x0101
        /*0342*/ 	.byte	0x3f
	.zero		1


	//   ....[40]....
        /*0344*/ 	.word	0x0000b340
        /*0348*/ 	.word	0x00000007
        /*034c*/ 	.word	0x00000000
        /*0350*/ 	.short	0x010a
        /*0352*/ 	.byte	0x3f
	.zero		1


	//   ....[41]....
        /*0354*/ 	.word	0x0000b3c0
        /*0358*/ 	.word	0x00000009
        /*035c*/ 	.word	0x00000000
        /*0360*/ 	.short	0x010a
        /*0362*/ 	.byte	0x3f
	.zero		1


	//   ....[42]....
        /*0364*/ 	.word	0x0000b450
        /*0368*/ 	.word	0x00000006
        /*036c*/ 	.word	0x00000000
        /*0370*/ 	.short	0x010a
        /*0372*/ 	.byte	0x3f
	.zero		1


	//   ....[43]....
        /*0374*/ 	.word	0x0000b4e0
        /*0378*/ 	.word	0x00000009
        /*037c*/ 	.word	0x00000000
        /*0380*/ 	.short	0x010a
        /*0382*/ 	.byte	0x3f
	.zero		1


	//   ....[44]....
        /*0384*/ 	.word	0x0000b570
        /*0388*/ 	.word	0x00000006
        /*038c*/ 	.word	0x00000000
        /*0390*/ 	.short	0x010a
        /*0392*/ 	.byte	0x3f
	.zero		1


	//   ....[45]....
        /*0394*/ 	.word	0x0000b600
        /*0398*/ 	.word	0x00000009
        /*039c*/ 	.word	0x00000000
        /*03a0*/ 	.short	0x010a
        /*03a2*/ 	.byte	0x3f
	.zero		1


	//   ....[46]....
        /*03a4*/ 	.word	0x0000b690
        /*03a8*/ 	.word	0x00000006
        /*03ac*/ 	.word	0x00000000
        /*03b0*/ 	.short	0x010a
        /*03b2*/ 	.byte	0x3f
	.zero		1


	//   ....[47]....
        /*03b4*/ 	.word	0x0000b720
        /*03b8*/ 	.word	0x00000009
        /*03bc*/ 	.word	0x00000000
        /*03c0*/ 	.short	0x010a
        /*03c2*/ 	.byte	0x3f
	.zero		1


	//   ....[48]....
        /*03c4*/ 	.word	0x0000b7b0
        /*03c8*/ 	.word	0x00000006
        /*03cc*/ 	.word	0x00000000
        /*03d0*/ 	.short	0x010a
        /*03d2*/ 	.byte	0x3f
	.zero		1


	//   ....[49]....
        /*03d4*/ 	.word	0x0000b840
        /*03d8*/ 	.word	0x00000009
        /*03dc*/ 	.word	0x00000000
        /*03e0*/ 	.short	0x010a
        /*03e2*/ 	.byte	0x3f
	.zero		1


	//   ....[50]....
        /*03e4*/ 	.word	0x0000b8d0
        /*03e8*/ 	.word	0x00000003
        /*03ec*/ 	.word	0x00000000
        /*03f0*/ 	.short	0x010a
        /*03f2*/ 	.byte	0x3f
	.zero		1


	//   ....[51]....
        /*03f4*/ 	.word	0x0000b930
        /*03f8*/ 	.word	0x000000a1
        /*03fc*/ 	.word	0x00000000
        /*0400*/ 	.short	0x010a
        /*0402*/ 	.byte	0x3f
	.zero		1


	//   ....[52]....
        /*0404*/ 	.word	0x0000b980
        /*0408*/ 	.word	0x00000003
        /*040c*/ 	.word	0x00000000
        /*0410*/ 	.short	0x010a
        /*0412*/ 	.byte	0x3f
	.zero		1


	//   ....[53]....
        /*0414*/ 	.word	0x0000b9e0
        /*0418*/ 	.word	0x00000005
        /*041c*/ 	.word	0x00000000
        /*0420*/ 	.short	0x010a
        /*0422*/ 	.byte	0x3f
	.zero		1


	//   ....[54]....
        /*0424*/ 	.word	0x0000ba30
        /*0428*/ 	.word	0x000000a1
        /*042c*/ 	.word	0x00000010
        /*0430*/ 	.short	0x010a
        /*0432*/ 	.byte	0x3f
	.zero		1


	//   ....[55]....
        /*0434*/ 	.word	0x0000bb00
        /*0438*/ 	.word	0x0000000c
        /*043c*/ 	.word	0x00000058
        /*0440*/ 	.short	0x010a
        /*0442*/ 	.byte	0x3f
	.zero		1


	//   ....[56]....
        /*0444*/ 	.word	0x0000bbd0
        /*0448*/ 	.word	0x00000007
        /*044c*/ 	.word	0x00000000
        /*0450*/ 	.short	0x010a
        /*0452*/ 	.byte	0x3f
	.zero		1


	//   ....[57]....
        /*0454*/ 	.word	0x0000bc20
        /*0458*/ 	.word	0x00000009
        /*045c*/ 	.word	0x00000000
        /*0460*/ 	.short	0x010a
        /*0462*/ 	.byte	0x3f
	.zero		1


	//   ....[58]....
        /*0464*/ 	.word	0x0000bc70
        /*0468*/ 	.word	0x00000006
        /*046c*/ 	.word	0x00000000
        /*0470*/ 	.short	0x010a
        /*0472*/ 	.byte	0x3f
	.zero		1


	//   ....[59]....
        /*0474*/ 	.word	0x0000bcc0
        /*0478*/ 	.word	0x00000009
        /*047c*/ 	.word	0x00000000
        /*0480*/ 	.short	0x010a
        /*0482*/ 	.byte	0x3f
	.zero		1


	//   ....[60]....
        /*0484*/ 	.word	0x0000bd10
        /*0488*/ 	.word	0x00000006
        /*048c*/ 	.word	0x00000000
        /*0490*/ 	.short	0x010a
        /*0492*/ 	.byte	0x3f
	.zero		1


	//   ....[61]....
        /*0494*/ 	.word	0x0000bd60
        /*0498*/ 	.word	0x00000009
        /*049c*/ 	.word	0x00000000
        /*04a0*/ 	.short	0x010a
        /*04a2*/ 	.byte	0x3f
	.zero		1


	//   ....[62]....
        /*04a4*/ 	.word	0x0000bdb0
        /*04a8*/ 	.word	0x00000006
        /*04ac*/ 	.word	0x00000000
        /*04b0*/ 	.short	0x010a
        /*04b2*/ 	.byte	0x3f
	.zero		1


	//   ....[63]....
        /*04b4*/ 	.word	0x0000be00
        /*04b8*/ 	.word	0x00000009
        /*04bc*/ 	.word	0x00000000
        /*04c0*/ 	.short	0x010a
        /*04c2*/ 	.byte	0x3f
	.zero		1


	//   ....[64]....
        /*04c4*/ 	.word	0x0000be50
        /*04c8*/ 	.word	0x00000006
        /*04cc*/ 	.word	0x00000000
        /*04d0*/ 	.short	0x010a
        /*04d2*/ 	.byte	0x3f
	.zero		1


	//   ....[65]....
        /*04d4*/ 	.word	0x0000bea0
        /*04d8*/ 	.word	0x00000009
        /*04dc*/ 	.word	0x00000000
        /*04e0*/ 	.short	0x010a
        /*04e2*/ 	.byte	0x3f
	.zero		1


	//----- nvinfo : EIATTR_NUM_MBARRIERS
	.align		4
.L_37:
        /*04e4*/ 	.byte	0x03, 0x38
        /*04e6*/ 	.short	0x001c


	//----- nvinfo : EIATTR_EXIT_INSTR_OFFSETS
	.align		4
        /*04e8*/ 	.byte	0x04, 0x1c
        /*04ea*/ 	.short	(.L_39 - .L_38)


	//   ....[0]....
.L_38:
        /*04ec*/ 	.word	0x00001500


	//   ....[1]....
        /*04f0*/ 	.word	0x00001560


	//   ....[2]....
        /*04f4*/ 	.word	0x0000a4d0


	//   ....[3]....
        /*04f8*/ 	.word	0x0000a500


	//   ....[4]....
        /*04fc*/ 	.word	0x0000b920


	//----- nvinfo : EIATTR_MAX_THREADS
	.align		4
.L_39:
        /*0500*/ 	.byte	0x04, 0x05
        /*0502*/ 	.short	(.L_41 - .L_40)
.L_40:
        /*0504*/ 	.word	0x00000180
        /*0508*/ 	.word	0x00000001
        /*050c*/ 	.word	0x00000001


	//----- nvinfo : EIATTR_CRS_STACK_SIZE
	.align		4
.L_41:
        /*0510*/ 	.byte	0x04, 0x1e
        /*0512*/ 	.short	(.L_43 - .L_42)
.L_42:
        /*0514*/ 	.word	0x00000000


	//----- nvinfo : EIATTR_CBANK_PARAM_SIZE
	.align		4
.L_43:
        /*0518*/ 	.byte	0x03, 0x19
        /*051a*/ 	.short	0x0470


	//----- nvinfo : EIATTR_PARAM_CBANK
	.align		4
        /*051c*/ 	.byte	0x04, 0x0a
        /*051e*/ 	.short	(.L_45 - .L_44)
	.align		4
.L_44:
        /*0520*/ 	.word	index@(.nv.constant0._ZN7cutlass13device_kernelINS_4gemm6kernel13GemmUniversalIN4cute5tupleIJiiiiEEENS1_10collective13CollectiveMmaINS1_34MainloopSm90TmaGmmaWarpSpecializedILi11ENS5_IJNS4_1CILi2EEENSA_ILi1EEESC_EEENS1_32KernelTmaWarpSpecializedPingpongEEENS5_IJNSA_ILi64EEENSA_ILi256EEENSA_ILi32EEEEEENS_6half_tENS5_IJlSC_lEEESK_SL_NS4_8TiledMMAINS4_8MMA_AtomIJNS4_4SM904GMMA26MMA_64x256x16_F32F16F16_SSILNSP_5MajorE0ELSR_0ELNSP_7ScaleInE1ELSS_1EEEEEENS4_6LayoutINS5_IJSC_SC_SC_EEENS5_IJNSA_ILi0EEESX_SX_EEEEENS5_IJNS4_10UnderscoreES10_S10_EEEEENS4_13SM90_TMA_LOADENS4_14ComposedLayoutINS4_7SwizzleILi2ELi4ELi3EEENS4_18smem_ptr_flag_bitsILi16EEENSV_INS5_IJNSA_ILi8EEESI_EEENS5_IJSI_SC_EEEEEEEvNS4_8identityENS4_23SM90_TMA_LOAD_MULTICASTES1D_vS1E_EENS_8epilogue10collective6detail29Sm90TmaWarpSpecializedAdapterINS1I_15DefaultEpilogueISK_SL_SL_NS1H_6thread17LinearCombinationISK_Li1EffLNS1M_9ScaleType4KindE0ELNS_15FloatRoundStyleE2ESK_EENS1_15EpilogueDefaultEEEEEvvEEEEvNT_6ParamsE)
        /*0524*/ 	.short	0x0210
        /*0526*/ 	.short	0x0470


	//----- nvinfo : EIATTR_SW_WAR
	.align		4
.L_45:
        /*0528*/ 	.byte	0x04, 0x36
        /*052a*/ 	.short	(.L_47 - .L_46)
.L_46:
        /*052c*/ 	.word	0x00000008
.L_47:


//--------------------- .nv.callgraph             --------------------------
	.section	.nv.callgraph,"",@"SHT_CUDA_CALLGRAPH"
	.align	4
	.sectionentsize	8
	.align		4
        /*0000*/ 	.word	0x00000000
	.align		4
        /*0004*/ 	.word	0xffffffff
	.align		4
        /*0008*/ 	.word	index@(_ZN7cutlass13device_kernelINS_4gemm6kernel13GemmUniversalIN4cute5tupleIJiiiiEEENS1_10collective13CollectiveMmaINS1_34MainloopSm90TmaGmmaWarpSpecializedILi11ENS5_IJNS4_1CILi2EEENSA_ILi1EEESC_EEENS1_32KernelTmaWarpSpecializedPingpongEEENS5_IJNSA_ILi64EEENSA_ILi256EEENSA_ILi32EEEEEENS_6half_tENS5_IJlSC_lEEESK_SL_NS4_8TiledMMAINS4_8MMA_AtomIJNS4_4SM904GMMA26MMA_64x256x16_F32F16F16_SSILNSP_5MajorE0ELSR_0ELNSP_7ScaleInE1ELSS_1EEEEEENS4_6LayoutINS5_IJSC_SC_SC_EEENS5_IJNSA_ILi0EEESX_SX_EEEEENS5_IJNS4_10UnderscoreES10_S10_EEEEENS4_13SM90_TMA_LOADENS4_14ComposedLayoutINS4_7SwizzleILi2ELi4ELi3EEENS4_18smem_ptr_flag_bitsILi16EEENSV_INS5_IJNSA_ILi8EEESI_EEENS5_IJSI_SC_EEEEEEEvNS4_8identityENS4_23SM90_TMA_LOAD_MULTICASTES1D_vS1E_EENS_8epilogue10collective6detail29Sm90TmaWarpSpecializedAdapterINS1I_15DefaultEpilogueISK_SL_SL_NS1H_6thread17LinearCombinationISK_Li1EffLNS1M_9ScaleType4KindE0ELNS_15FloatRoundStyleE2ESK_EENS1_15EpilogueDefaultEEEEEvvEEEEvNT_6ParamsE)
	.align		4
        /*000c*/ 	.word	index@(__assertfail)
	.align		4
        /*0010*/ 	.word	0x00000000
	.align		4
        /*0014*/ 	.word	0xfffffffe
	.align		4
        /*0018*/ 	.word	0x00000000
	.align		4
        /*001c*/ 	.word	0xfffffffd
	.align		4
        /*0020*/ 	.word	0x00000000
	.align		4
        /*0024*/ 	.word	0xfffffffc


//--------------------- .nv.constant4             --------------------------
	.section	.nv.constant4,"a",@progbits
	.align	8
	.align		8
.nv.constant4:
        /*0000*/ 	.dword	__assertfail
	.align		8
        /*0008*/ 	.dword	__unnamed_1
	.align		8
        /*0010*/ 	.dword	_ZN40_INTERNAL_21d15bbb_4_k_cu_c3ceaa96_201194cuda3std3__45__cpo5beginE
	.align		8
        /*0018*/ 	.dword	_ZN40_INTERNAL_21d15bbb_4_k_cu_c3ceaa96_201194cuda3std3__45__cpo3endE
	.align		8
        /*0020*/ 	.dword	_ZN40_INTERNAL_21d15bbb_4_k_cu_c3ceaa96_201194cuda3std3__45__cpo6cbeginE
	.align		8
        /*0028*/ 	.dword	_ZN40_INTERNAL_21d15bbb_4_k_cu_c3ceaa96_201194cuda3std3__45__cpo4cendE
	.align		8
        /*0030*/ 	.dword	_ZN40_INTERNAL_21d15bbb_4_k_cu_c3ceaa96_201194cuda3std3__442_GLOBAL__N__21d15bbb_4_k_cu_c3ceaa96_201196ignoreE
	.align		8
        /*0038*/ 	.dword	_ZN40_INTERNAL_21d15bbb_4_k_cu_c3ceaa96_201194cuda3std3__419piecewise_constructE
	.align		8
        /*0040*/ 	.dword	_ZN40_INTERNAL_21d15bbb_4_k_cu_c3ceaa96_201194cuda3std3__48in_placeE
	.align		8
        /*0048*/ 	.dword	_ZN40_INTERNAL_21d15bbb_4_k_cu_c3ceaa96_201194cuda3std6ranges3__45__cpo4swapE
	.align		8
        /*0050*/ 	.dword	_ZN40_INTERNAL_21d15bbb_4_k_cu_c3ceaa96_201194cuda3std6ranges3__45__cpo9iter_moveE
	.align		8
        /*0058*/ 	.dword	_ZN40_INTERNAL_21d15bbb_4_k_cu_c3ceaa96_201194cute7productE
	.align		8
        /*0060*/ 	.dword	_ZN40_INTERNAL_21d15bbb_4_k_cu_c3ceaa96_201194cute1_E
	.align		8
        /*0068*/ 	.dword	$str$22
	.align		8
        /*0070*/ 	.dword	$str$23


//--------------------- .text._ZN7cutlass13device_kernelINS_4gemm6kernel13GemmUniversalIN4cute5tupleIJiiiiEEENS1_10collective13CollectiveMmaINS1_34MainloopSm90TmaGmmaWarpSpecializedILi11ENS5_IJNS4_1CILi2EEENSA_ILi1EEESC_EEENS1_32KernelTmaWarpSpecializedPingpongEEENS5_IJNSA_ILi64EEENSA_ILi256EEENSA_ILi32EEEEEENS_6half_tENS5_IJlSC_lEEESK_SL_NS4_8TiledMMAINS4_8MMA_AtomIJNS4_4SM904GMMA26MMA_64x256x16_F32F16F16_SSILNSP_5MajorE0ELSR_0ELNSP_7ScaleInE1ELSS_1EEEEEENS4_6LayoutINS5_IJSC_SC_SC_EEENS5_IJNSA_ILi0EEESX_SX_EEEEENS5_IJNS4_10UnderscoreES10_S10_EEEEENS4_13SM90_TMA_LOADENS4_14ComposedLayoutINS4_7SwizzleILi2ELi4ELi3EEENS4_18smem_ptr_flag_bitsILi16EEENSV_INS5_IJNSA_ILi8EEESI_EEENS5_IJSI_SC_EEEEEEEvNS4_8identityENS4_23SM90_TMA_LOAD_MULTICASTES1D_vS1E_EENS_8epilogue10collective6detail29Sm90TmaWarpSpecializedAdapterINS1I_15DefaultEpilogueISK_SL_SL_NS1H_6thread17LinearCombinationISK_Li1EffLNS1M_9ScaleType4KindE0ELNS_15FloatRoundStyleE2ESK_EENS1_15EpilogueDefaultEEEEEvvEEEEvNT_6ParamsE --------------------------
	.section	.text._ZN7cutlass13device_kernelINS_4gemm6kernel13GemmUniversalIN4cute5tupleIJiiiiEEENS1_10collective13CollectiveMmaINS1_34MainloopSm90TmaGmmaWarpSpecializedILi11ENS5_IJNS4_1CILi2EEENSA_ILi1EEESC_EEENS1_32KernelTmaWarpSpecializedPingpongEEENS5_IJNSA_ILi64EEENSA_ILi256EEENSA_ILi32EEEEEENS_6half_tENS5_IJlSC_lEEESK_SL_NS4_8TiledMMAINS4_8MMA_AtomIJNS4_4SM904GMMA26MMA_64x256x16_F32F16F16_SSILNSP_5MajorE0ELSR_0ELNSP_7ScaleInE1ELSS_1EEEEEENS4_6LayoutINS5_IJSC_SC_SC_EEENS5_IJNSA_ILi0EEESX_SX_EEEEENS5_IJNS4_10UnderscoreES10_S10_EEEEENS4_13SM90_TMA_LOADENS4_14ComposedLayoutINS4_7SwizzleILi2ELi4ELi3EEENS4_18smem_ptr_flag_bitsILi16EEENSV_INS5_IJNSA_ILi8EEESI_EEENS5_IJSI_SC_EEEEEEEvNS4_8identityENS4_23SM90_TMA_LOAD_MULTICASTES1D_vS1E_EENS_8epilogue10collective6detail29Sm90TmaWarpSpecializedAdapterINS1I_15DefaultEpilogueISK_SL_SL_NS1H_6thread17LinearCombinationISK_Li1EffLNS1M_9ScaleType4KindE0ELNS_15FloatRoundStyleE2ESK_EENS1_15EpilogueDefaultEEEEEvvEEEEvNT_6ParamsE,"ax",@progbits
	.align	128
.text._ZN7cutlass13device_kernelINS_4gemm6kernel13GemmUniversalIN4cute5tupleIJiiiiEEENS1_10collective13CollectiveMmaINS1_34MainloopSm90TmaGmmaWarpSpecializedILi11ENS5_IJNS4_1CILi2EEENSA_ILi1EEESC_EEENS1_32KernelTmaWarpSpecializedPingpongEEENS5_IJNSA_ILi64EEENSA_ILi256EEENSA_ILi32EEEEEENS_6half_tENS5_IJlSC_lEEESK_SL_NS4_8TiledMMAINS4_8MMA_AtomIJNS4_4SM904GMMA26MMA_64x256x16_F32F16F16_SSILNSP_5MajorE0ELSR_0ELNSP_7ScaleInE1ELSS_1EEEEEENS4_6LayoutINS5_IJSC_SC_SC_EEENS5_IJNSA_ILi0EEESX_SX_EEEEENS5_IJNS4_10UnderscoreES10_S10_EEEEENS4_13SM90_TMA_LOADENS4_14ComposedLayoutINS4_7SwizzleILi2ELi4ELi3EEENS4_18smem_ptr_flag_bitsILi16EEENSV_INS5_IJNSA_ILi8EEESI_EEENS5_IJSI_SC_EEEEEEEvNS4_8identityENS4_23SM90_TMA_LOAD_MULTICASTES1D_vS1E_EENS_8epilogue10collective6detail29Sm90TmaWarpSpecializedAdapterINS1I_15DefaultEpilogueISK_SL_SL_NS1H_6thread17LinearCombinationISK_Li1EffLNS1M_9ScaleType4KindE0ELNS_15FloatRoundStyleE2ESK_EENS1_15EpilogueDefaultEEEEEvvEEEEvNT_6ParamsE:
        .type           _ZN7cutlass13device_kernelINS_4gemm6kernel13GemmUniversalIN4cute5tupleIJiiiiEEENS1_10collective13CollectiveMmaINS1_34MainloopSm90TmaGmmaWarpSpecializedILi11ENS5_IJNS4_1CILi2EEENSA_ILi1EEESC_EEENS1_32KernelTmaWarpSpecializedPingpongEEENS5_IJNSA_ILi64EEENSA_ILi256EEENSA_ILi32EEEEEENS_6half_tENS5_IJlSC_lEEESK_SL_NS4_8TiledMMAINS4_8MMA_AtomIJNS4_4SM904GMMA26MMA_64x256x16_F32F16F16_SSILNSP_5MajorE0ELSR_0ELNSP_7ScaleInE1ELSS_1EEEEEENS4_6LayoutINS5_IJSC_SC_SC_EEENS5_IJNSA_ILi0EEESX_SX_EEEEENS5_IJNS4_10UnderscoreES10_S10_EEEEENS4_13SM90_TMA_LOADENS4_14ComposedLayoutINS4_7SwizzleILi2ELi4ELi3EEENS4_18smem_ptr_flag_bitsILi16EEENSV_INS5_IJNSA_ILi8EEESI_EEENS5_IJSI_SC_EEEEEEEvNS4_8identityENS4_23SM90_TMA_LOAD_MULTICASTES1D_vS1E_EENS_8epilogue10collective6detail29Sm90TmaWarpSpecializedAdapterINS1I_15DefaultEpilogueISK_SL_SL_NS1H_6thread17LinearCombinationISK_Li1EffLNS1M_9ScaleType4KindE0ELNS_15FloatRoundStyleE2ESK_EENS1_15EpilogueDefaultEEEEEvvEEEEvNT_6ParamsE,@function
        .size           _ZN7cutlass13device_kernelINS_4gemm6kernel13GemmUniversalIN4cute5tupleIJiiiiEEENS1_10collective13CollectiveMmaINS1_34MainloopSm90TmaGmmaWarpSpecializedILi11ENS5_IJNS4_1CILi2EEENSA_ILi1EEESC_EEENS1_32KernelTmaWarpSpecializedPingpongEEENS5_IJNSA_ILi64EEENSA_ILi256EEENSA_ILi32EEEEEENS_6half_tENS5_IJlSC_lEEESK_SL_NS4_8TiledMMAINS4_8MMA_AtomIJNS4_4SM904GMMA26MMA_64x256x16_F32F16F16_SSILNSP_5MajorE0ELSR_0ELNSP_7ScaleInE1ELSS_1EEEEEENS4_6LayoutINS5_IJSC_SC_SC_EEENS5_IJNSA_ILi0EEESX_SX_EEEEENS5_IJNS4_10UnderscoreES10_S10_EEEEENS4_13SM90_TMA_LOADENS4_14ComposedLayoutINS4_7SwizzleILi2ELi4ELi3EEENS4_18smem_ptr_flag_bitsILi16EEENSV_INS5_IJNSA_ILi8EEESI_EEENS5_IJSI_SC_EEEEEEEvNS4_8identityENS4_23SM90_TMA_LOAD_MULTICASTES1D_vS1E_EENS_8epilogue10collective6detail29Sm90TmaWarpSpecializedAdapterINS1I_15DefaultEpilogueISK_SL_SL_NS1H_6thread17LinearCombinationISK_Li1EffLNS1M_9ScaleType4KindE0ELNS_15FloatRoundStyleE2ESK_EENS1_15EpilogueDefaultEEEEEvvEEEEvNT_6ParamsE,(.L_x_344 - _ZN7cutlass13device_kernelINS_4gemm6kernel13GemmUniversalIN4cute5tupleIJiiiiEEENS1_10collective13CollectiveMmaINS1_34MainloopSm90TmaGmmaWarpSpecializedILi11ENS5_IJNS4_1CILi2EEENSA_ILi1EEESC_EEENS1_32KernelTmaWarpSpecializedPingpongEEENS5_IJNSA_ILi64EEENSA_ILi256EEENSA_ILi32EEEEEENS_6half_tENS5_IJlSC_lEEESK_SL_NS4_8TiledMMAINS4_8MMA_AtomIJNS4_4SM904GMMA26MMA_64x256x16_F32F16F16_SSILNSP_5MajorE0ELSR_0ELNSP_7ScaleInE1ELSS_1EEEEEENS4_6LayoutINS5_IJSC_SC_SC_EEENS5_IJNSA_ILi0EEESX_SX_EEEEENS5_IJNS4_10UnderscoreES10_S10_EEEEENS4_13SM90_TMA_LOADENS4_14ComposedLayoutINS4_7SwizzleILi2ELi4ELi3EEENS4_18smem_ptr_flag_bitsILi16EEENSV_INS5_IJNSA_ILi8EEESI_EEENS5_IJSI_SC_EEEEEEEvNS4_8identityENS4_23SM90_TMA_LOAD_MULTICASTES1D_vS1E_EENS_8epilogue10collective6detail29Sm90TmaWarpSpecializedAdapterINS1I_15DefaultEpilogueISK_SL_SL_NS1H_6thread17LinearCombinationISK_Li1EffLNS1M_9ScaleType4KindE0ELNS_15FloatRoundStyleE2ESK_EENS1_15EpilogueDefaultEEEEEvvEEEEvNT_6ParamsE)
        .other          _ZN7cutlass13device_kernelINS_4gemm6kernel13GemmUniversalIN4cute5tupleIJiiiiEEENS1_10collective13CollectiveMmaINS1_34MainloopSm90TmaGmmaWarpSpecializedILi11ENS5_IJNS4_1CILi2EEENSA_ILi1EEESC_EEENS1_32KernelTmaWarpSpecializedPingpongEEENS5_IJNSA_ILi64EEENSA_ILi256EEENSA_ILi32EEEEEENS_6half_tENS5_IJlSC_lEEESK_SL_NS4_8TiledMMAINS4_8MMA_AtomIJNS4_4SM904GMMA26MMA_64x256x16_F32F16F16_SSILNSP_5MajorE0ELSR_0ELNSP_7ScaleInE1ELSS_1EEEEEENS4_6LayoutINS5_IJSC_SC_SC_EEENS5_IJNSA_ILi0EEESX_SX_EEEEENS5_IJNS4_10UnderscoreES10_S10_EEEEENS4_13SM90_TMA_LOADENS4_14ComposedLayoutINS4_7SwizzleILi2ELi4ELi3EEENS4_18smem_ptr_flag_bitsILi16EEENSV_INS5_IJNSA_ILi8EEESI_EEENS5_IJSI_SC_EEEEEEEvNS4_8identityENS4_23SM90_TMA_LOAD_MULTICASTES1D_vS1E_EENS_8epilogue10collective6detail29Sm90TmaWarpSpecializedAdapterINS1I_15DefaultEpilogueISK_SL_SL_NS1H_6thread17LinearCombinationISK_Li1EffLNS1M_9ScaleType4KindE0ELNS_15FloatRoundStyleE2ESK_EENS1_15EpilogueDefaultEEEEEvvEEEEvNT_6ParamsE,@"STO_CUDA_ENTRY STV_DEFAULT"
_ZN7cutlass13device_kernelINS_4gemm6kernel13GemmUniversalIN4cute5tupleIJiiiiEEENS1_10collective13CollectiveMmaINS1_34MainloopSm90TmaGmmaWarpSpecializedILi11ENS5_IJNS4_1CILi2EEENSA_ILi1EEESC_EEENS1_32KernelTmaWarpSpecializedPingpongEEENS5_IJNSA_ILi64EEENSA_ILi256EEENSA_ILi32EEEEEENS_6half_tENS5_IJlSC_lEEESK_SL_NS4_8TiledMMAINS4_8MMA_AtomIJNS4_4SM904GMMA26MMA_64x256x16_F32F16F16_SSILNSP_5MajorE0ELSR_0ELNSP_7ScaleInE1ELSS_1EEEEEENS4_6LayoutINS5_IJSC_SC_SC_EEENS5_IJNSA_ILi0EEESX_SX_EEEEENS5_IJNS4_10UnderscoreES10_S10_EEEEENS4_13SM90_TMA_LOADENS4_14ComposedLayoutINS4_7SwizzleILi2ELi4ELi3EEENS4_18smem_ptr_flag_bitsILi16EEENSV_INS5_IJNSA_ILi8EEESI_EEENS5_IJSI_SC_EEEEEEEvNS4_8identityENS4_23SM90_TMA_LOAD_MULTICASTES1D_vS1E_EENS_8epilogue10collective6detail29Sm90TmaWarpSpecializedAdapterINS1I_15DefaultEpilogueISK_SL_SL_NS1H_6thread17LinearCombinationISK_Li1EffLNS1M_9ScaleType4KindE0ELNS_15FloatRoundStyleE2ESK_EENS1_15EpilogueDefaultEEEEEvvEEEEvNT_6ParamsE:
[----:B------:R-:W0:Y:S02]  /*0000*/  LDC R1, c[0x0][0x28] ;  /* 0x00000a00ff017b82 */ /* 0x000e240000000800 */
[----:B0-----:R-:W-:Y:S01]  /*0010*/  VIADD R1, R1, 0xfffffff8 ;  /* 0xfffffff801017836 */ /* 0x001fe20000000000 */
[----:B------:R-:W0:Y:S01]  /*0020*/  S2R R4, SR_TID.X ;  /* 0x0000000000047919 */ /* 0x000e220000002100 */
[----:B------:R-:W-:Y:S01]  /*0030*/  ELECT P0, URZ, PT ;  /* 0x00000000003f782f */ /* 0x000fe20003800000 */
[----:B------:R-:W-:Y:S01]  /*0040*/  BSSY B0, `(.L_x_0) ;  /* 0x000000f000007945 */ /* 0x000fe20003800000 */
[--C-:B0-----:R-:W-:Y:S02]  /*0050*/  SHF.R.U32.HI R2, RZ, 0x5, R4.reuse ;  /* 0x00000005ff027819 */ /* 0x101fe40000011604 */
[----:B------:R-:W-:-:S03]  /*0060*/  SHF.R.U32.HI R7, RZ, 0x7, R4 ;  /* 0x00000007ff077819 */ /* 0x000fc60000011604 */
[----:B------:R-:W0:Y:S04]  /*0070*/  SHFL.IDX PT, R5, R2, RZ, 0x1f ;  /* 0x00001fff02057589 */ /* 0x000e2800000e0000 */
[----:B------:R1:W2:Y:S01]  /*0080*/  SHFL.IDX PT, R10, R7, RZ, 0x1f ;  /* 0x00001fff070a7589 */ /* 0x0002a200000e0000 */
[----:B0-----:R-:W-:-:S13]  /*0090*/  ISETP.NE.OR P0, PT, R5, RZ, !P0 ;  /* 0x000000ff0500720c */ /* 0x001fda0004705670 */
[----:B-12---:R-:W-:Y:S05]  /*00a0*/  @P0 BRA `(.L_x_1) ;  /* 0x0000000000200947 */ /* 0x006fea0003800000 */
[----:B------:R-:W-:Y:S02]  /*00b0*/  ULDC.64 UR4, c[0x0][0x198] ;  /* 0x0000660000047ab9 */ /* 0x000fe40000000a00 */
[----:B------:R-:W-:Y:S02]  /*00c0*/  UIADD3 UR6, UP0, UR4, 0xf0, URZ ;  /* 0x000000f004067890 */ /* 0x000fe4000ff1e03f */
[----:B------:R-:W-:Y:S02]  /*00d0*/  UIADD3 UR4, UP1, UR4, 0x1f0, URZ ;  /* 0x000001f004047890 */ /* 0x000fe4000ff3e03f */
[----:B------:R-:W-:Y:S02]  /*00e0*/  UIADD3.X UR7, URZ, UR5, URZ, UP0, !UPT ;  /* 0x000000053f077290 */ /* 0x000fe400087fe43f */
[----:B------:R-:W-:-:S07]  /*00f0*/  UIADD3.X UR5, URZ, UR5, URZ, UP1, !UPT ;  /* 0x000000053f057290 */ /* 0x000fce0008ffe43f */
[----:B------:R0:W-:Y:S02]  /*0100*/  UTMACCTL.PF [UR6] ;  /* 0x00000000060079b9 */ /* 0x0001e40008040000 */
[----:B------:R0:W-:Y:S02]  /*0110*/  UTMACCTL.PF [UR4] ;  /* 0x00000000040079b9 */ /* 0x0001e40008040000 */
[----:B0-----:R-:W-:Y:S01]  /*0120*/  NOP ;  /* 0x0000000000007918 */ /* 0x001fe20000000000 */
.L_x_1:
[----:B------:R-:W-:Y:S05]  /*0130*/  BSYNC B0 ;  /* 0x0000000000007941 */ /* 0x000fea0003800000 */
.L_x_0:
[----:B------:R-:W0:Y:S01]  /*0140*/  SHFL.IDX PT, R8, R2, RZ, 0x1f ;  /* 0x00001fff02087589 */ /* 0x000e2200000e0000 */
[----:B------:R-:W-:-:S04]  /*0150*/  SHF.R.S32.HI R3, RZ, 0x1f, R4 ;  /* 0x0000001fff037819 */ /* 0x000fc80000011404 */
[----:B------:R-:W-:Y:S02]  /*0160*/  LEA.HI R3, R3, R4, RZ, 0x7 ;  /* 0x0000000403037211 */ /* 0x000fe400078f38ff */
[----:B0-----:R-:W-:-:S13]  /*0170*/  ISETP.NE.AND P0, PT, R8, RZ, PT ;  /* 0x000000ff0800720c */ /* 0x001fda0003f05270 */
[----:B------:R-:W-:Y:S05]  /*0180*/  @P0 BRA `(.L_x_2) ;  /* 0x00000000009c0947 */ /* 0x000fea0003800000 */
[----:B------:R-:W-:Y:S01]  /*0190*/  ELECT P0, URZ, PT ;  /* 0x00000000003f782f */ /* 0x000fe20003800000 */
[----:B------:R-:W-:-:S12]  /*01a0*/  BSSY B0, `(.L_x_2) ;  /* 0x0000025000007945 */ /* 0x000fd80003800000 */
[----:B------:R-:W-:Y:S05]  /*01b0*/  @!P0 BRA `(.L_x_3) ;  /* 0x00000000008c8947 */ /* 0x000fea0003800000 */
[----:B------:R-:W0:Y:S01]  /*01c0*/  S2UR UR8, SR_CgaCtaId ;  /* 0x00000000000879c3 */ /* 0x000e220000008800 */
[----:B------:R-:W-:Y:S01]  /*01d0*/  UMOV UR4, 0x400 ;  /* 0x0000040000047882 */ /* 0x000fe20000000000 */
[----:B------:R-:W-:Y:S01]  /*01e0*/  UMOV UR5, 0x1 ;  /* 0x0000000100057882 */ /* 0x000fe20000000000 */
[----:B------:R-:W-:Y:S02]  /*01f0*/  UMOV UR6, 0x2 ;  /* 0x0000000200067882 */ /* 0x000fe40000000000 */
[----:B------:R-:W-:-:S04]  /*0200*/  UIADD3 UR6, -UR6, 0x100000, URZ ;  /* 0x0010000006067890 */ /* 0x000fc8000fffe13f */
[----:B------:R-:W-:Y:S02]  /*0210*/  USHF.L.U32 UR7, UR6, 0xb, URZ ;  /* 0x0000000b06077899 */ /* 0x000fe4000800063f */
[----:B------:R-:W-:Y:S02]  /*0220*/  USHF.L.U32 UR6, UR6, 0x1, URZ ;  /* 0x0000000106067899 */ /* 0x000fe4000800063f */
[----:B0-----:R-:W-:Y:S02]  /*0230*/  ULEA UR8, UR8, UR4, 0x18 ;  /* 0x0000000408087291 */ /* 0x001fe4000f8ec03f */
[----:B------:R-:W-:-:S04]  /*0240*/  UIADD3 UR4, -UR5, 0x100000, URZ ;  /* 0x0010000005047890 */ /* 0x000fc8000fffe13f */
[----:B------:R-:W-:Y:S02]  /*0250*/  USHF.L.U32 UR5, UR4, 0xb, URZ ;  /* 0x0000000b04057899 */ /* 0x000fe4000800063f */
[----:B------:R-:W-:Y:S01]  /*0260*/  USHF.L.U32 UR4, UR4, 0x1, URZ ;  /* 0x0000000104047899 */ /* 0x000fe2000800063f */
[----:B------:R-:W0:Y:S11]  /*0270*/  FENCE.VIEW.ASYNC.S ;  /* 0x00000000000073c6 */ /* 0x000e360000000000 */
[----:B0-----:R0:W1:Y:S01]  /*0280*/  SYNCS.EXCH.64 URZ, [UR8], UR4 ;  /* 0x00000004083f75b2 */ /* 0x0010620008000100 */
[----:B------:R0:W2:Y:S01]  /*0290*/  SYNCS.EXCH.64 URZ, [UR8+0x58], UR6 ;  /* 0x00005806083f75b2 */ /* 0x0000a20008000100 */
[----:B------:R0:W3:Y:S01]  /*02a0*/  SYNCS.EXCH.64 URZ, [UR8+0x8], UR4 ;  /* 0x00000804083f75b2 */ /* 0x0000e20008000100 */
[----:B------:R0:W4:Y:S01]  /*02b0*/  SYNCS.EXCH.64 URZ, [UR8+0x60], UR6 ;  /* 0x00006006083f75b2 */ /* 0x0001220008000100 */
[----:B------:R0:W0:Y:S01]  /*02c0*/  SYNCS.EXCH.64 URZ, [UR8+0x10], UR4 ;  /* 0x00001004083f75b2 */ /* 0x0000220008000100 */
        /* <DEDUP_REMOVED lines=17> */
[----:B------:R-:W-:Y:S01]  /*03e0*/  NOP ;  /* 0x0000000000007918 */ /* 0x000fe20000000000 */
.L_x_3:
[----:B0-----:R-:W-:Y:S05]  /*03f0*/  BSYNC B0 ;  /* 0x0000000000007941 */ /* 0x001fea0003800000 */
.L_x_2:
[----:B------:R-:W0:Y:S01]  /*0400*/  SHFL.IDX PT, R13, R2, RZ, 0x1f ;  /* 0x00001fff020d7589 */ /* 0x000e2200000e0000 */
[----:B------:R-:W5:Y:S01]  /*0410*/  S2UR UR12, SR_CTAID.X ;  /* 0x00000000000c79c3 */ /* 0x000f620000002500 */
[----:B------:R-:W-:Y:S02]  /*0420*/  LOP3.LUT R3, R3, 0xffffff80, RZ, 0xc0, !PT ;  /* 0xffffff8003037812 */ /* 0x000fe400078ec0ff */
[----:B------:R-:W-:Y:S01]  /*0430*/  ELECT P0, URZ, PT ;  /* 0x00000000003f782f */ /* 0x000fe20003800000 */
[----:B------:R1:W2:Y:S01]  /*0440*/  SHFL.IDX PT, R12, R2, RZ, 0x1f ;  /* 0x00001fff020c7589 */ /* 0x0002a200000e0000 */
[----:B------:R-:W-:Y:S01]  /*0450*/  ELECT P1, URZ, PT ;  /* 0x00000000003f782f */ /* 0x000fe20003820000 */
[----:B------:R-:W-:Y:S01]  /*0460*/  NOP ;  /* 0x0000000000007918 */ /* 0x000fe20000000000 */
[----:B------:R-:W-:Y:S01]  /*0470*/  IMAD.IADD R3, R4, 0x1, -R3 ;  /* 0x0000000104037824 */ /* 0x000fe200078e0a03 */
[----:B------:R-:W3:Y:S01]  /*0480*/  S2R R6, SR_CTAID.Y ;  /* 0x0000000000067919 */ /* 0x000ee20000002600 */
[----:B------:R-:W-:Y:S01]  /*0490*/  ULDC UR4, c[0x0][0x150] ;  /* 0x0000540000047ab9 */ /* 0x000fe20000000800 */
[----:B------:R-:W4:Y:S01]  /*04a0*/  LDC R14, c[0x0][0x144] ;  /* 0x00005100ff0e7b82 */ /* 0x000f220000000800 */
[----:B------:R-:W-:Y:S01]  /*04b0*/  UMOV UR11, 0x80 ;  /* 0x00000080000b7882 */ /* 0x000fe20000000000 */
[----:B------:R-:W-:Y:S01]  /*04c0*/  SHF.R.S32.HI R0, RZ, 0x1f, R3 ;  /* 0x0000001fff007819 */ /* 0x000fe20000011403 */
[----:B------:R-:W-:Y:S01]  /*04d0*/  NOP ;  /* 0x0000000000007918 */ /* 0x000fe20000000000 */
[C---:B------:R-:W-:Y:S01]  /*04e0*/  VIADD R35, R10.reuse, 0xffffffff ;  /* 0xffffffff0a237836 */ /* 0x040fe20000000000 */
[----:B------:R-:W-:Y:S01]  /*04f0*/  ISETP.NE.AND P4, PT, R10, RZ, PT ;  /* 0x000000ff0a00720c */ /* 0x000fe20003f85270 */
[----:B------:R-:W-:Y:S01]  /*0500*/  IMAD.MOV.U32 R153, RZ, RZ, 0x1 ;  /* 0x00000001ff997424 */ /* 0x000fe200078e00ff */
[----:B------:R-:W-:Y:S01]  /*0510*/  LEA.HI R9, R0, R3, RZ, 0x3 ;  /* 0x0000000300097211 */ /* 0x000fe200078f18ff */
[----:B------:R-:W4:Y:S01]  /*0520*/  LDC R15, c[0x0][0x140] ;  /* 0x00005000ff0f7b82 */ /* 0x000f220000000800 */
[----:B------:R-:W-:-:S02]  /*0530*/  ISETP.GE.U32.AND P6, PT, R35, 0x2, PT ;  /* 0x000000022300780c */ /* 0x000fc40003fc6070 */
[--C-:B------:R-:W-:Y:S02]  /*0540*/  SHF.R.S32.HI R11, RZ, 0x3, R9.reuse ;  /* 0x00000003ff0b7819 */ /* 0x100fe40000011409 */
[----:B-1----:R-:W-:Y:S02]  /*0550*/  SHF.R.S32.HI R2, RZ, 0x1f, R9 ;  /* 0x0000001fff027819 */ /* 0x002fe40000011409 */
[----:B------:R-:W-:Y:S01]  /*0560*/  SHF.R.S32.HI R9, RZ, 0x1f, R8 ;  /* 0x0000001fff097819 */ /* 0x000fe20000011408 */
[----:B------:R-:W1:Y:S01]  /*0570*/  LDC R25, c[0x0][0x148] ;  /* 0x00005200ff197b82 */ /* 0x000e620000000800 */
[----:B0-----:R-:W-:Y:S02]  /*0580*/  ISETP.NE.OR P0, PT, R13, RZ, !P0 ;  /* 0x000000ff0d00720c */ /* 0x001fe40004705670 */
[----:B-----5:R-:W-:Y:S02]  /*0590*/  I2FP.F32.U32 R13, UR12 ;  /* 0x0000000c000d7c45 */ /* 0x020fe40008201000 */
[----:B------:R-:W-:-:S02]  /*05a0*/  LEA.HI R2, R2, R11, RZ, 0x2 ;  /* 0x0000000b02027211 */ /* 0x000fc400078f10ff */
[----:B------:R-:W-:Y:S01]  /*05b0*/  LEA.HI R9, R9, R8, RZ, 0x2 ;  /* 0x0000000809097211 */ /* 0x000fe200078f10ff */
[----:B------:R-:W-:Y:S01]  /*05c0*/  FMUL R13, R13, UR4 ;  /* 0x000000040d0d7c20 */ /* 0x000fe20008400000 */
[----:B--2---:R-:W-:Y:S01]  /*05d0*/  ISETP.NE.OR P1, PT, R12, RZ, !P1 ;  /* 0x000000ff0c00720c */ /* 0x004fe20004f25670 */
[----:B------:R-:W-:Y:S01]  /*05e0*/  ULDC UR4, c[0x0][0x154] ;  /* 0x0000550000047ab9 */ /* 0x000fe20000000800 */
[----:B------:R-:W-:Y:S02]  /*05f0*/  LOP3.LUT R12, R2, 0xfffffffc, RZ, 0xc0, !PT ;  /* 0xfffffffc020c7812 */ /* 0x000fe400078ec0ff */
[----:B------:R-:W-:Y:S01]  /*0600*/  LOP3.LUT R9, R9, 0x3ffffffc, RZ, 0xc0, !PT ;  /* 0x3ffffffc09097812 */ /* 0x000fe200078ec0ff */
[----:B------:R-:W0:Y:S01]  /*0610*/  F2I.U32.TRUNC.NTZ R13, R13 ;  /* 0x0000000d000d7305 */ /* 0x000e22000020f000 */
[----:B------:R-:W-:Y:S01]  /*0620*/  SHF.R.S32.HI R2, RZ, 0x1f, R5 ;  /* 0x0000001fff027819 */ /* 0x000fe20000011405 */
[----:B------:R-:W-:Y:S01]  /*0630*/  IMAD.IADD R12, R11, 0x1, -R12 ;  /* 0x000000010b0c7824 */ /* 0x000fe200078e0a0c */
[----:B------:R-:W-:Y:S01]  /*0640*/  VOTEU.ALL UP1, P0 ;  /* 0x00000000003f7886 */ /* 0x000fe20000020000 */
[----:B------:R-:W-:Y:S01]  /*0650*/  IMAD.IADD R9, R8, 0x1, -R9 ;  /* 0x0000000108097824 */ /* 0x000fe200078e0a09 */
[----:B------:R-:W-:Y:S01]  /*0660*/  LEA.HI R2, R2, R5, RZ, 0x2 ;  /* 0x0000000502027211 */ /* 0x000fe200078f10ff */
[----:B------:R-:W-:Y:S01]  /*0670*/  VOTEU.ALL UP0, P0 ;  /* 0x00000000003f7886 */ /* 0x000fe20000000000 */
[----:B---3--:R-:W-:Y:S01]  /*0680*/  I2FP.F32.U32 R8, R6 ;  /* 0x0000000600087245 */ /* 0x008fe20000201000 */
[----:B------:R-:W-:Y:S01]  /*0690*/  IMAD R9, R9, 0x4, R12 ;  /* 0x0000000409097824 */ /* 0x000fe200078e020c */
[----:B------:R-:W-:Y:S01]  /*06a0*/  LOP3.LUT R2, R2, 0xfffffffc, RZ, 0xc0, !PT ;  /* 0xfffffffc02027812 */ /* 0x000fe200078ec0ff */
[----:B------:R-:W-:Y:S01]  /*06b0*/  VOTEU.ALL UP2, P1 ;  /* 0x00000000003f7886 */ /* 0x000fe20000840000 */
[----:B------:R-:W2:Y:S01]  /*06c0*/  @!UP1 S2UR UR7, SR_CgaCtaId ;  /* 0x00000000000799c3 */ /* 0x000ea20000008800 */
[----:B------:R-:W-:Y:S01]  /*06d0*/  FMUL R8, R8, UR4 ;  /* 0x0000000408087c20 */ /* 0x000fe20008400000 */
[----:B------:R-:W-:Y:S01]  /*06e0*/  IMAD.SHL.U32 R152, R9, 0x4, RZ ;  /* 0x0000000409987824 */ /* 0x000fe200078e00ff */
[----:B------:R-:W-:Y:S01]  /*06f0*/  UMOV UR4, 0x20 ;  /* 0x0000002000047882 */ /* 0x000fe20000000000 */
[----:B------:R-:W-:Y:S01]  /*0700*/  IMAD.IADD R5, R5, 0x1, -R2 ;  /* 0x0000000105057824 */ /* 0x000fe200078e0a02 */
[----:B------:R-:W-:Y:S01]  /*0710*/  LEA.HI R2, R9, R9, RZ, 0x1 ;  /* 0x0000000909027211 */ /* 0x000fe200078f08ff */
[----:B0-----:R-:W-:Y:S01]  /*0720*/  IMAD.MOV R13, RZ, RZ, -R13 ;  /* 0x000000ffff0d7224 */ /* 0x001fe200078e0a0d */
[----:B------:R-:W0:Y:S01]  /*0730*/  F2I.U32.TRUNC.NTZ R8, R8 ;  /* 0x0000000800087305 */ /* 0x000e22000020f000 */
[----:B------:R-:W3:Y:S01]  /*0740*/  @!UP2 S2UR UR10, SR_CgaCtaId ;  /* 0x00000000000aa9c3 */ /* 0x000ee20000008800 */
[----:B------:R-:W-:Y:S01]  /*0750*/  LOP3.LUT R2, R2, 0xfffffffe, RZ, 0xc0, !PT ;  /* 0xfffffffe02027812 */ /* 0x000fe200078ec0ff */
[----:B----4-:R-:W-:Y:S01]  /*0760*/  IMAD R21, R14, R13, UR12 ;  /* 0x0000000c0e157e24 */ /* 0x010fe2000f8e020d */
[----:B------:R-:W-:Y:S01]  /*0770*/  @!UP1 UMOV UR6, 0x400 ;  /* 0x0000040000069882 */ /* 0x000fe20000000000 */
[----:B------:R-:W-:-:S04]  /*0780*/  @!UP1 UIADD3 UR4, -UR4, 0x100000, URZ ;  /* 0x0010000004049890 */ /* 0x000fc8000fffe13f */
[----:B------:R-:W-:Y:S02]  /*0790*/  @!UP1 USHF.L.U32 UR5, UR4, 0xb, URZ ;  /* 0x0000000b04059899 */ /* 0x000fe4000800063f */
[----:B------:R-:W-:Y:S01]  /*07a0*/  @!UP1 USHF.L.U32 UR4, UR4, 0x1, URZ ;  /* 0x0000000104049899 */ /* 0x000fe2000800063f */
[C---:B------:R-:W-:Y:S01]  /*07b0*/  LOP3.LUT R152, R9.reuse, 0xc, R152, 0x78, !PT ;  /* 0x0000000c09987812 */ /* 0x040fe200078e7898 */
[----:B------:R-:W-:Y:S01]  /*07c0*/  IMAD.IADD R2, R9, 0x1, -R2 ;  /* 0x0000000109027824 */ /* 0x000fe200078e0a02 */
[----:B------:R-:W-:Y:S01]  /*07d0*/  @!UP2 UMOV UR9, 0x400 ;  /* 0x000004000009a882 */ /* 0x000fe20000000000 */
[----:B------:R-:W-:Y:S01]  /*07e0*/  VOTEU.ALL UP3, P1 ;  /* 0x00000000003f7886 */ /* 0x000fe20000860000 */
[----:B------:R-:W-:Y:S01]  /*07f0*/  VOTEU.ALL UP4, P1 ;  /* 0x00000000003f7886 */ /* 0x000fe20000880000 */
[----:B------:R-:W-:Y:S01]  /*0800*/  VOTEU.ALL UP5, P1 ;  /* 0x00000000003f7886 */ /* 0x000fe200008a0000 */
[----:B------:R-:W-:Y:S01]  /*0810*/  ISETP.NE.AND P3, PT, R2, R21, PT ;  /* 0x000000150200720c */ /* 0x000fe20003f65270 */
[----:B------:R4:W4:Y:S01]  /*0820*/  SHFL.IDX PT, R14, R7, RZ, 0x1f ;  /* 0x00001fff070e7589 */ /* 0x00092200000e0000 */
[----:B------:R-:W-:Y:S01]  /*0830*/  ISETP.EQ.U32.AND P2, PT, R15, 0x1, PT ;  /* 0x000000010f00780c */ /* 0x000fe20003f42070 */
[----:B0-----:R-:W-:Y:S01]  /*0840*/  IMAD.MOV R20, RZ, RZ, -R8 ;  /* 0x000000ffff147224 */ /* 0x001fe200078e0a08 */
[----:B--2---:R-:W-:-:S02]  /*0850*/  @!UP1 ULEA UR8, UR7, UR6, 0x18 ;  /* 0x0000000607089291 */ /* 0x004fc4000f8ec03f */
[----:B------:R-:W-:-:S04]  /*0860*/  @!UP2 UIADD3 UR6, -UR11, 0x100000, URZ ;  /* 0x001000000b06a890 */ /* 0x000fc8000fffe13f */
[----:B------:R-:W-:Y:S02]  /*0870*/  @!UP2 USHF.L.U32 UR7, UR6, 0xb, URZ ;  /* 0x0000000b0607a899 */ /* 0x000fe4000800063f */
[----:B------:R-:W-:Y:S01]  /*0880*/  @!UP2 USHF.L.U32 UR6, UR6, 0x1, URZ ;  /* 0x000000010606a899 */ /* 0x000fe2000800063f */
[----:B-1----:R-:W-:Y:S01]  /*0890*/  IMAD R9, R25, R20, R6 ;  /* 0x0000001419097224 */ /* 0x002fe200078e0206 */
[----:B------:R-:W-:Y:S01]  /*08a0*/  VOTEU.ALL UP1, P0 ;  /* 0x00000000003f7886 */ /* 0x000fe20000020000 */
[----:B------:R-:W-:Y:S01]  /*08b0*/  LOP3.LUT P0, RZ, R3, 0x7, RZ, 0xc0, !PT ;  /* 0x0000000703ff7812 */ /* 0x000fe2000780c0ff */
[----:B---3--:R-:W-:Y:S01]  /*08c0*/  @!UP2 ULEA UR9, UR10, UR9, 0x18 ;  /* 0x000000090a09a291 */ /* 0x008fe2000f8ec03f */
[----:B------:R-:W-:Y:S01]  /*08d0*/  @P3 LEA.HI R2, R152, R152, RZ, 0x1 ;  /* 0x0000009898023211 */ /* 0x000fe200078f08ff */
[----:B------:R-:W-:Y:S01]  /*08e0*/  VOTEU.ALL UP2, P1 ;  /* 0x00000000003f7886 */ /* 0x000fe20000840000 */
[----:B------:R-:W-:Y:S01]  /*08f0*/  ISETP.NE.AND P1, PT, R5, 0x3, PT ;  /* 0x000000030500780c */ /* 0x000fe20003f25270 */
[----:B------:R-:W0:Y:S02]  /*0900*/  FENCE.VIEW.ASYNC.S ;  /* 0x00000000000073c6 */ /* 0x000e240000000000 */
[----:B0-----:R0:W1:Y:S01]  /*0910*/  @!UP0 SYNCS.EXCH.64 URZ, [UR8+0xe0], UR4 ;  /* 0x0000e004083f85b2 */ /* 0x0010620008000100 */
[----:B------:R-:W-:-:S02]  /*0920*/  @P3 SHF.R.S32.HI R2, RZ, 0x1, R2 ;  /* 0x00000001ff023819 */ /* 0x000fc40000011402 */
[----:B------:R-:W-:Y:S02]  /*0930*/  ISETP.EQ.OR P1, PT, R5, RZ, !P1 ;  /* 0x000000ff0500720c */ /* 0x000fe40004f22670 */
[----:B------:R-:W-:Y:S02]  /*0940*/  @P3 ISETP.NE.AND P5, PT, R2, R9, PT ;  /* 0x000000090200320c */ /* 0x000fe40003fa5270 */
[----:B------:R-:W-:Y:S02]  /*0950*/  ISETP.LT.U32.AND P0, PT, R152, 0x2, !P0 ;  /* 0x000000029800780c */ /* 0x000fe40004701070 */
[----:B------:R-:W-:Y:S02]  /*0960*/  ISETP.EQ.AND P1, PT, R10, RZ, P1 ;  /* 0x000000ff0a00720c */ /* 0x000fe40000f22270 */
[----:B------:R-:W-:Y:S02]  /*0970*/  SEL R2, RZ, 0x1, !P0 ;  /* 0x00000001ff027807 */ /* 0x000fe40004000000 */
[----:B------:R-:W-:-:S02]  /*0980*/  @P3 SEL R153, RZ, 0x1, P5 ;  /* 0x00000001ff993807 */ /* 0x000fc40002800000 */
[----:B------:R-:W-:Y:S01]  /*0990*/  SEL R16, RZ, 0x1, !P1 ;  /* 0x00000001ff107807 */ /* 0x000fe20004800000 */
[----:B------:R0:W2:Y:S01]  /*09a0*/  @!UP1 SYNCS.EXCH.64 URZ, [UR8+0xe8], UR4 ;  /* 0x0000e804083f95b2 */ /* 0x0000a20008000100 */
[----:B------:R-:W-:Y:S01]  /*09b0*/  NOP ;  /* 0x0000000000007918 */ /* 0x000fe20000000000 */
[----:B------:R-:W-:Y:S02]  /*09c0*/  LOP3.LUT R153, R153, R2, RZ, 0xc0, !PT ;  /* 0x0000000299997212 */ /* 0x000fe400078ec0ff */
[----:B------:R-:W-:Y:S01]  /*09d0*/  SEL R16, R16, 0x2, P6 ;  /* 0x0000000210107807 */ /* 0x000fe20003000000 */
[----:B------:R0:W3:Y:S01]  /*09e0*/  @!UP2 SYNCS.EXCH.64 URZ, [UR9+0xc0], UR6 ;  /* 0x0000c006093fa5b2 */ /* 0x0000e20008000100 */
[----:B------:R0:W0:Y:S01]  /*09f0*/  @!UP3 SYNCS.EXCH.64 URZ, [UR9+0xc8], UR6 ;  /* 0x0000c806093fb5b2 */ /* 0x0000220008000100 */
[----:B------:R0:W0:Y:S01]  /*0a00*/  @!UP4 SYNCS.EXCH.64 URZ, [UR9+0xd0], UR6 ;  /* 0x0000d006093fc5b2 */ /* 0x0000220008000100 */
[----:B------:R0:W0:Y:S01]  /*0a10*/  @!UP5 SYNCS.EXCH.64 URZ, [UR9+0xd8], UR6 ;  /* 0x0000d806093fd5b2 */ /* 0x0000220008000100 */
[----:B------:R-:W-:Y:S01]  /*0a20*/  NOP ;  /* 0x0000000000007918 */ /* 0x000fe20000000000 */
[----:B-1--4-:R-:W-:Y:S05]  /*0a30*/  @!P2 BRA `(.L_x_4) ;  /* 0x000000000008a947 */ /* 0x012fea0003800000 */
[----:B0-23--:R-:W-:Y:S01]  /*0a40*/  UCGABAR_ARV ;  /* 0x00000000000079c7 */ /* 0x00dfe20008000000 */
[----:B------:R-:W-:Y:S05]  /*0a50*/  BRA `(.L_x_5) ;  /* 0x0000000000047947 */ /* 0x000fea0003800000 */
.L_x_4:
[----:B0-23--:R-:W-:Y:S01]  /*0a60*/  NOP ;  /* 0x0000000000007918 */ /* 0x00dfe20000000000 */
.L_x_5:
[----:B------:R-:W-:Y:S01]  /*0a70*/  ULDC.64 UR4, c[0x0][0x598] ;  /* 0x0001660000047ab9 */ /* 0x000fe20000000a00 */
[----:B------:R-:W-:Y:S01]  /*0a80*/  ULDC.64 UR36, c[0x0][0x208] ;  /* 0x0000820000247ab9 */ /* 0x000fe20000000a00 */
[----:B------:R-:W-:-:S04]  /*0a90*/  ISETP.NE.U32.AND P0, PT, RZ, UR4, PT ;  /* 0x00000004ff007c0c */ /* 0x000fc8000bf05070 */
[----:B------:R-:W-:-:S13]  /*0aa0*/  ISETP.NE.AND.EX P0, PT, RZ, UR5, PT, P0 ;  /* 0x00000005ff007c0c */ /* 0x000fda000bf05300 */
[----:B------:R-:W-:Y:S05]  /*0ab0*/  @!P0 BRA `(.L_x_6) ;  /* 0x00000000001c8947 */ /* 0x000fea0003800000 */
[----:B------:R-:W0:Y:S02]  /*0ac0*/  LDC.64 R8, c[0x0][0x598] ;  /* 0x00016600ff087b82 */ /* 0x000e240000000a00 */
[----:B0-----:R-:W2:Y:S02]  /*0ad0*/  LDG.E.64 R8, desc[UR36][R8.64] ;  /* 0x0000002408087981 */ /* 0x001ea4000c1e1b00 */
[----:B--2---:R-:W-:-:S04]  /*0ae0*/  ISETP.NE.U32.AND P0, PT, R8, RZ, PT ;  /* 0x000000ff0800720c */ /* 0x004fc80003f05070 */
[----:B------:R-:W-:-:S13]  /*0af0*/  ISETP.NE.AND.EX P0, PT, R9, RZ, PT, P0 ;  /* 0x000000ff0900720c */ /* 0x000fda0003f05300 */
[----:B------:R-:W-:Y:S05]  /*0b00*/  @!P0 BRA `(.L_x_6) ;  /* 0x0000000000088947 */ /* 0x000fea0003800000 */
[----:B------:R0:W5:Y:S01]  /*0b10*/  LD.E R154, desc[UR36][R8.64] ;  /* 0x00000024089a7980 */ /* 0x000162000c101900 */
[----:B------:R-:W-:Y:S05]  /*0b20*/  BRA `(.L_x_7) ;  /* 0x0000000000247947 */ /* 0x000fea0003800000 */
.L_x_6:
[----:B------:R-:W-:Y:S02]  /*0b30*/  ULDC.64 UR4, c[0x0][0x588] ;  /* 0x0001620000047ab9 */ /* 0x000fe40000000a00 */
[----:B------:R-:W-:-:S04]  /*0b40*/  ISETP.NE.U32.AND P0, PT, RZ, UR4, PT ;  /* 0x00000004ff007c0c */ /* 0x000fc8000bf05070 */
[----:B------:R-:W-:-:S13]  /*0b50*/  ISETP.NE.AND.EX P0, PT, RZ, UR5, PT, P0 ;  /* 0x00000005ff007c0c */ /* 0x000fda000bf05300 */
[----:B------:R-:W-:Y:S05]  /*0b60*/  @!P0 BRA `(.L_x_8) ;  /* 0x00000000000c8947 */ /* 0x000fea0003800000 */
[----:B------:R-:W0:Y:S02]  /*0b70*/  LDC.64 R154, c[0x0][0x588] ;  /* 0x00016200ff9a7b82 */ /* 0x000e240000000a00 */
[----:B0-----:R1:W5:Y:S01]  /*0b80*/  LDG.E R154, desc[UR36][R154.64] ;  /* 0x000000249a9a7981 */ /* 0x001362000c1e1900 */
[----:B------:R-:W-:Y:S05]  /*0b90*/  BRA `(.L_x_7) ;  /* 0x0000000000087947 */ /* 0x000fea0003800000 */
.L_x_8:
[----:B------:R-:W-:Y:S02]  /*0ba0*/  ULDC UR4, c[0x0][0x580] ;  /* 0x0001600000047ab9 */ /* 0x000fe40000000800 */
[----:B------:R-:W-:-:S07]  /*0bb0*/  IMAD.U32 R154, RZ, RZ, UR4 ;  /* 0x00000004ff9a7e24 */ /* 0x000fce000f8e00ff */
.L_x_7:
[----:B------:R-:W-:Y:S02]  /*0bc0*/  ULDC.64 UR4, c[0x0][0x5a0] ;  /* 0x0001680000047ab9 */ /* 0x000fe40000000a00 */
[----:B------:R-:W-:-:S04]  /*0bd0*/  ISETP.NE.U32.AND P0, PT, RZ, UR4, PT ;  /* 0x00000004ff007c0c */ /* 0x000fc8000bf05070 */
[----:B------:R-:W-:-:S13]  /*0be0*/  ISETP.NE.AND.EX P0, PT, RZ, UR5, PT, P0 ;  /* 0x00000005ff007c0c */ /* 0x000fda000bf05300 */
[----:B------:R-:W-:Y:S05]  /*0bf0*/  @!P0 BRA `(.L_x_9) ;  /* 0x00000000001c8947 */ /* 0x000fea0003800000 */
[----:B0-----:R-:W0:Y:S02]  /*0c00*/  LDC.64 R8, c[0x0][0x5a0] ;  /* 0x00016800ff087b82 */ /* 0x001e240000000a00 */
[----:B0-----:R-:W2:Y:S02]  /*0c10*/  LDG.E.64 R8, desc[UR36][R8.64] ;  /* 0x0000002408087981 */ /* 0x001ea4000c1e1b00 */
[----:B--2---:R-:W-:-:S04]  /*0c20*/  ISETP.NE.U32.AND P0, PT, R8, RZ, PT ;  /* 0x000000ff0800720c */ /* 0x004fc80003f05070 */
[----:B------:R-:W-:-:S13]  /*0c30*/  ISETP.NE.AND.EX P0, PT, R9, RZ, PT, P0 ;  /* 0x000000ff0900720c */ /* 0x000fda0003f05300 */
[----:B------:R-:W-:Y:S05]  /*0c40*/  @!P0 BRA `(.L_x_9) ;  /* 0x0000000000088947 */ /* 0x000fea0003800000 */
[----:B-1----:R0:W5:Y:S01]  /*0c50*/  LD.E R155, desc[UR36][R8.64] ;  /* 0x00000024089b7980 */ /* 0x002162000c101900 */
[----:B------:R-:W-:Y:S05]  /*0c60*/  BRA `(.L_x_10) ;  /* 0x0000000000247947 */ /* 0x000fea0003800000 */
.L_x_9:
[----:B------:R-:W-:Y:S02]  /*0c70*/  ULDC.64 UR4, c[0x0][0x590] ;  /* 0x0001640000047ab9 */ /* 0x000fe40000000a00 */
[----:B------:R-:W-:-:S04]  /*0c80*/  ISETP.NE.U32.AND P0, PT, RZ, UR4, PT ;  /* 0x00000004ff007c0c */ /* 0x000fc8000bf05070 */
[----:B------:R-:W-:-:S13]  /*0c90*/  ISETP.NE.AND.EX P0, PT, RZ, UR5, PT, P0 ;  /* 0x00000005ff007c0c */ /* 0x000fda000bf05300 */
[----:B------:R-:W-:Y:S05]  /*0ca0*/  @!P0 BRA `(.L_x_11) ;  /* 0x00000000000c8947 */ /* 0x000fea0003800000 */
[----:B0-----:R-:W1:Y:S02]  /*0cb0*/  LDC.64 R8, c[0x0][0x590] ;  /* 0x00016400ff087b82 */ /* 0x001e640000000a00 */
[----:B-1----:R1:W5:Y:S01]  /*0cc0*/  LDG.E R155, desc[UR36][R8.64] ;  /* 0x00000024089b7981 */ /* 0x002362000c1e1900 */
[----:B------:R-:W-:Y:S05]  /*0cd0*/  BRA `(.L_x_10) ;  /* 0x0000000000087947 */ /* 0x000fea0003800000 */
.L_x_11:
[----:B------:R-:W-:Y:S02]  /*0ce0*/  ULDC UR4, c[0x0][0x584] ;  /* 0x0001610000047ab9 */ /* 0x000fe40000000800 */
[----:B-1----:R-:W-:-:S07]  /*0cf0*/  IMAD.U32 R155, RZ, RZ, UR4 ;  /* 0x00000004ff9b7e24 */ /* 0x002fce000f8e00ff */
.L_x_10:
[----:B------:R-:W2:Y:S01]  /*0d00*/  LDC R2, c[0x0][0x65c] ;  /* 0x00019700ff027b82 */ /* 0x000ea20000000800 */
[----:B------:R-:W-:Y:S01]  /*0d10*/  ULDC UR6, c[0x0][0x28c] ;  /* 0x0000a30000067ab9 */ /* 0x000fe20000000800 */
[----:B------:R-:W-:Y:S01]  /*0d20*/  ISETP.NE.AND P0, PT, R10, 0x2, PT ;  /* 0x000000020a00780c */ /* 0x000fe20003f05270 */
[----:B------:R-:W-:Y:S01]  /*0d30*/  UIADD3 UR6, UR6, 0x1f, URZ ;  /* 0x0000001f06067890 */ /* 0x000fe2000fffe03f */
[----:B01----:R-:W-:Y:S01]  /*0d40*/  IMAD.U32 R8, RZ, RZ, UR12 ;  /* 0x0000000cff087e24 */ /* 0x003fe2000f8e00ff */
[----:B------:R-:W-:Y:S01]  /*0d50*/  UMOV UR39, URZ ;  /* 0x0000003f00277c82 */ /* 0x000fe20008000000 */
[----:B------:R-:W-:Y:S01]  /*0d60*/  IMAD.MOV.U32 R9, RZ, RZ, RZ ;  /* 0x000000ffff097224 */ /* 0x000fe200078e00ff */
[----:B------:R-:W-:Y:S01]  /*0d70*/  USHF.R.S32.HI UR7, URZ, 0x1f, UR6 ;  /* 0x0000001f3f077899 */ /* 0x000fe20008011406 */
[----:B------:R-:W-:Y:S01]  /*0d80*/  UMOV UR38, URZ ;  /* 0x0000003f00267c82 */ /* 0x000fe20008000000 */
[----:B------:R-:W-:Y:S02]  /*0d90*/  ULDC.64 UR8, c[0x0][0x650] ;  /* 0x0001940000087ab9 */ /* 0x000fe40000000a00 */
[----:B------:R-:W-:-:S04]  /*0da0*/  ULEA.HI UR7, UR7, UR6, URZ, 0x5 ;  /* 0x0000000607077291 */ /* 0x000fc8000f8f283f */
[----:B------:R-:W-:Y:S01]  /*0db0*/  USHF.R.S32.HI UR40, URZ, 0x5, UR7 ;  /* 0x000000053f287899 */ /* 0x000fe20008011407 */
[----:B--2---:R-:W-:-:S13]  /*0dc0*/  ISETP.NE.AND P1, PT, R2, 0x1, PT ;  /* 0x000000010200780c */ /* 0x004fda0003f25270 */
[----:B------:R-:W0:Y:S01]  /*0dd0*/  @P1 LDC R19, c[0x0][0x10] ;  /* 0x00000400ff131b82 */ /* 0x000e220000000800 */
[----:B------:R-:W-:Y:S02]  /*0de0*/  @P1 IMAD.MOV.U32 R7, RZ, RZ, RZ ;  /* 0x000000ffff071224 */ /* 0x000fe400078e00ff */
[----:B------:R-:W-:-:S05]  /*0df0*/  @P1 IMAD.MOV.U32 R17, RZ, RZ, RZ ;  /* 0x000000ffff111224 */ /* 0x000fca00078e00ff */
[----:B------:R-:W1:Y:S01]  /*0e00*/  @!P1 LDC R11, c[0x0][0xc] ;  /* 0x00000300ff0b9b82 */ /* 0x000e620000000800 */
[----:B------:R-:W-:Y:S01]  /*0e10*/  ULDC UR4, c[0x0][0xc] ;  /* 0x0000030000047ab9 */ /* 0x000fe20000000800 */
[----:B------:R-:W-:Y:S02]  /*0e20*/  ULDC UR5, c[0x0][0x10] ;  /* 0x0000040000057ab9 */ /* 0x000fe40000000800 */
[----:B------:R-:W-:-:S04]  /*0e30*/  UIMAD.WIDE.U32 UR4, UR4, UR5, URZ ;  /* 0x00000005040472a5 */ /* 0x000fc8000f8e003f */
[----:B------:R-:W2:Y:S01]  /*0e40*/  LDC R2, c[0x0][0x14] ;  /* 0x00000500ff027b82 */ /* 0x000ea20000000800 */
[----:B0-----:R-:W-:-:S04]  /*0e50*/  @P1 IMAD.WIDE.U32 R18, R19, UR12, R6 ;  /* 0x0000000c13121c25 */ /* 0x001fc8000f8e0006 */
[----:B------:R-:W-:Y:S02]  /*0e60*/  @P1 IMAD.IADD R17, R19, 0x1, R17 ;  /* 0x0000000113111824 */ /* 0x000fe400078e0211 */
[----:B-1----:R-:W-:-:S04]  /*0e70*/  @!P1 IMAD.WIDE.U32 R8, R6, R11, R8 ;  /* 0x0000000b06089225 */ /* 0x002fc800078e0008 */
[----:B------:R-:W-:Y:S02]  /*0e80*/  @!P1 IMAD.MOV.U32 R18, RZ, RZ, R8 ;  /* 0x000000ffff129224 */ /* 0x000fe400078e0008 */
[----:B------:R-:W-:Y:S02]  /*0e90*/  @!P1 IMAD.MOV.U32 R17, RZ, RZ, R9 ;  /* 0x000000ffff119224 */ /* 0x000fe400078e0009 */
[----:B--2---:R-:W-:-:S04]  /*0ea0*/  IMAD.WIDE.U32 R12, R2, UR4, RZ ;  /* 0x00000004020c7c25 */ /* 0x004fc8000f8e00ff */
[----:B------:R-:W-:Y:S01]  /*0eb0*/  IMAD R23, R2, UR5, RZ ;  /* 0x0000000502177c24 */ /* 0x000fe2000f8e02ff */
[----:B------:R0:W-:Y:S03]  /*0ec0*/  STL.64 [R1], R12 ;  /* 0x0000000c01007387 */ /* 0x0001e60000100a00 */
[----:B------:R-:W-:Y:S01]  /*0ed0*/  IMAD.IADD R23, R13, 0x1, R23 ;  /* 0x000000010d177824 */ /* 0x000fe200078e0217 */
[----:B------:R-:W-:Y:S06]  /*0ee0*/  @P0 BRA `(.L_x_12) ;  /* 0x0000000000200947 */ /* 0x000fec0003800000 */
[----:B------:R-:W-:Y:S01]  /*0ef0*/  UISETP.GE.U32.AND UP0, UPT, UR40, 0xb, UPT ;  /* 0x0000000b2800788c */ /* 0x000fe2000bf06070 */
[----:B------:R-:W-:Y:S01]  /*0f00*/  IADD3 R18, P0, R18, R12, RZ ;  /* 0x0000000c12127210 */ /* 0x000fe20007f1e0ff */
[----:B------:R-:W-:Y:S01]  /*0f10*/  UIMAD.WIDE.U32 UR4, UR40, -0x45d1745d, URZ ;  /* 0xba2e8ba3280478a5 */ /* 0x000fe2000f8e003f */
[----:B------:R-:W-:-:S03]  /*0f20*/  UMOV UR38, URZ ;  /* 0x0000003f00267c82 */ /* 0x000fc60008000000 */
[----:B------:R-:W-:Y:S01]  /*0f30*/  USHF.R.U32.HI UR4, URZ, 0x3, UR5 ;  /* 0x000000033f047899 */ /* 0x000fe20008011605 */
[----:B------:R-:W-:-:S03]  /*0f40*/  IMAD.X R17, R23, 0x1, R17, P0 ;  /* 0x0000000117117824 */ /* 0x000fc600000e0611 */
[----:B------:R-:W-:Y:S02]  /*0f50*/  UIMAD UR39, UR4, -0xb, UR40 ;  /* 0xfffffff5042778a4 */ /* 0x000fe4000f8e0228 */
[----:B------:R-:W-:-:S12]  /*0f60*/  @UP0 ULOP3.LUT UR38, UR4, 0x1, URZ, 0xc0, !UPT ;  /* 0x0000000104260892 */ /* 0x000fd8000f8ec03f */
.L_x_12:
[----:B------:R-:W-:Y:S01]  /*0f70*/  ISETP.GE.U32.AND P0, PT, R18, UR8, PT ;  /* 0x0000000812007c0c */ /* 0x000fe2000bf06070 */
[----:B------:R-:W-:Y:S01]  /*0f80*/  IMAD.MOV.U32 R19, RZ, RZ, -0x1 ;  /* 0xffffffffff137424 */ /* 0x000fe200078e00ff */
[----:B------:R-:W-:Y:S01]  /*0f90*/  PRMT R8, RZ, 0x7610, R8 ;  /* 0x00007610ff087816 */ /* 0x000fe20000000008 */
[----:B------:R-:W-:Y:S01]  /*0fa0*/  IMAD.MOV.U32 R22, RZ, RZ, -0x1 ;  /* 0xffffffffff167424 */ /* 0x000fe200078e00ff */
[----:B------:R-:W-:Y:S01]  /*0fb0*/  ISETP.GE.U32.AND.EX P0, PT, R17, UR9, PT, P0 ;  /* 0x0000000911007c0c */ /* 0x000fe2000bf06100 */
[----:B------:R-:W-:-:S12]  /*0fc0*/  IMAD.MOV.U32 R2, RZ, RZ, -0x1 ;  /* 0xffffffffff027424 */ /* 0x000fd800078e00ff */
[----:B------:R-:W-:Y:S05]  /*0fd0*/  @P0 BRA `(.L_x_13) ;  /* 0x00000004002c0947 */ /* 0x000fea0003800000 */
[----:B------:R-:W1:Y:S01]  /*0fe0*/  LDC.64 R26, c[0x0][0x628] ;  /* 0x00018a00ff1a7b82 */ /* 0x000e620000000a00 */
[----:B------:R-:W-:Y:S02]  /*0ff0*/  IMAD.MOV.U32 R8, RZ, RZ, R18 ;  /* 0x000000ffff087224 */ /* 0x000fe400078e0012 */
[----:B------:R-:W-:-:S05]  /*1000*/  IMAD.MOV.U32 R9, RZ, RZ, R17 ;  /* 0x000000ffff097224 */ /* 0x000fca00078e0011 */
[----:B------:R-:W2:Y:S08]  /*1010*/  LDC R2, c[0x0][0x630] ;  /* 0x00018c00ff027b82 */ /* 0x000eb00000000800 */
[----:B------:R-:W3:Y:S01]  /*1020*/  LDC.64 R28, c[0x0][0x620] ;  /* 0x00018800ff1c7b82 */ /* 0x000ee20000000a00 */
[----:B-1----:R-:W-:-:S04]  /*1030*/  ISETP.NE.U32.AND P0, PT, R26, RZ, PT ;  /* 0x000000ff1a00720c */ /* 0x002fc80003f05070 */
[----:B------:R-:W-:-:S13]  /*1040*/  ISETP.NE.AND.EX P0, PT, R27, RZ, PT, P0 ;  /* 0x000000ff1b00720c */ /* 0x000fda0003f05300 */
[----:B--23--:R-:W-:Y:S05]  /*1050*/  @!P0 BRA `(.L_x_14) ;  /* 0x0000000000288947 */ /* 0x00cfea0003800000 */
[----:B0-----:R-:W0:Y:S02]  /*1060*/  LDC R13, c[0x0][0x634] ;  /* 0x00018d00ff0d7b82 */ /* 0x001e240000000800 */
[----:B0-----:R-:W-:-:S05]  /*1070*/  IADD3 R13, P0, R18, R13, RZ ;  /* 0x0000000d120d7210 */ /* 0x001fca0007f1e0ff */
[----:B------:R-:W-:-:S04]  /*1080*/  IMAD.X R15, RZ, RZ, R17, P0 ;  /* 0x000000ffff0f7224 */ /* 0x000fc800000e0611 */
[----:B------:R-:W-:-:S04]  /*1090*/  IMAD.WIDE.U32 R8, R15, R26, RZ ;  /* 0x0000001a0f087225 */ /* 0x000fc800078e00ff */
[----:B------:R-:W-:-:S04]  /*10a0*/  IMAD.WIDE.U32 R10, P0, R13, R27, R8 ;  /* 0x0000001b0d0a7225 */ /* 0x000fc80007800008 */
[----:B------:R-:W-:-:S04]  /*10b0*/  IMAD.WIDE.U32 R8, R13, R26, RZ ;  /* 0x0000001a0d087225 */ /* 0x000fc800078e00ff */
[----:B------:R-:W-:Y:S01]  /*10c0*/  IMAD.X R13, RZ, RZ, RZ, P0 ;  /* 0x000000ffff0d7224 */ /* 0x000fe200000e06ff */
[----:B------:R-:W-:Y:S01]  /*10d0*/  IADD3 RZ, P0, R9, R10, RZ ;  /* 0x0000000a09ff7210 */ /* 0x000fe20007f1e0ff */
[----:B------:R-:W-:-:S04]  /*10e0*/  IMAD.MOV.U32 R12, RZ, RZ, R11 ;  /* 0x000000ffff0c7224 */ /* 0x000fc800078e000b */
[----:B------:R-:W-:-:S08]  /*10f0*/  IMAD.WIDE.U32.X R8, R15, R27, R12, P0 ;  /* 0x0000001b0f087225 */ /* 0x000fd000000e040c */
.L_x_14:
[----:B------:R-:W1:Y:S01]  /*1100*/  LDC.64 R32, c[0x0][0x640] ;  /* 0x00019000ff207b82 */ /* 0x000e620000000a00 */
[-C--:B------:R-:W-:Y:S01]  /*1110*/  SHF.R.U64 R30, R8, R2.reuse, R9 ;  /* 0x00000002081e7219 */ /* 0x080fe20000001209 */
[----:B------:R-:W-:Y:S01]  /*1120*/  IMAD.MOV.U32 R19, RZ, RZ, R17 ;  /* 0x000000ffff137224 */ /* 0x000fe200078e0011 */
[----:B------:R-:W-:Y:S01]  /*1130*/  SHF.R.U32.HI R2, RZ, R2, R9 ;  /* 0x00000002ff027219 */ /* 0x000fe20000011609 */
[----:B------:R-:W-:Y:S01]  /*1140*/  IMAD.MOV.U32 R26, RZ, RZ, 0x1 ;  /* 0x00000001ff1a7424 */ /* 0x000fe200078e00ff */
[----:B------:R-:W-:-:S03]  /*1150*/  IADD3 R11, P0, RZ, -R30, RZ ;  /* 0x8000001eff0b7210 */ /* 0x000fc60007f1e0ff */
[----:B------:R-:W2:Y:S02]  /*1160*/  LDC R10, c[0x0][0x618] ;  /* 0x00018600ff0a7b82 */ /* 0x000ea40000000800 */
[----:B------:R-:W-:-:S04]  /*1170*/  IMAD.X R9, RZ, RZ, ~R2, P0 ;  /* 0x000000ffff097224 */ /* 0x000fc800000e0e02 */
[-C--:B------:R-:W-:Y:S02]  /*1180*/  IMAD R2, R9, R28.reuse, RZ ;  /* 0x0000001c09027224 */ /* 0x080fe400078e02ff */
[----:B0-----:R-:W0:Y:S01]  /*1190*/  LDC R13, c[0x0][0x608] ;  /* 0x00018200ff0d7b82 */ /* 0x001e220000000800 */
[----:B------:R-:W-:-:S04]  /*11a0*/  IMAD.WIDE.U32 R8, R11, R28, R18 ;  /* 0x0000001c0b087225 */ /* 0x000fc800078e0012 */
[----:B------:R-:W-:Y:S02]  /*11b0*/  IMAD R11, R11, R29, R2 ;  /* 0x0000001d0b0b7224 */ /* 0x000fe400078e0202 */
[----:B------:R-:W-:Y:S01]  /*11c0*/  IMAD.MOV.U32 R2, RZ, RZ, -0x1 ;  /* 0xffffffffff027424 */ /* 0x000fe200078e00ff */
[----:B------:R-:W3:Y:S01]  /*11d0*/  LDC R31, c[0x0][0x658] ;  /* 0x00019600ff1f7b82 */ /* 0x000ee20000000800 */
[----:B------:R-:W-:Y:S01]  /*11e0*/  IMAD.IADD R9, R9, 0x1, R11 ;  /* 0x0000000109097824 */ /* 0x000fe200078e020b */
[----:B-1----:R-:W-:-:S04]  /*11f0*/  ISETP.NE.U32.AND P0, PT, R32, RZ, PT ;  /* 0x000000ff2000720c */ /* 0x002fc80003f05070 */
[----:B------:R-:W-:Y:S02]  /*1200*/  ISETP.NE.AND.EX P0, PT, R33, RZ, PT, P0 ;  /* 0x000000ff2100720c */ /* 0x000fe40003f05300 */
[----:B------:R-:W1:Y:S01]  /*1210*/  LDC R29, c[0x0][0x600] ;  /* 0x00018000ff1d7b82 */ /* 0x000e620000000800 */
[-CC-:B--2---:R-:W-:Y:S02]  /*1220*/  SHF.R.U64 R27, R8, R10.reuse, R9.reuse ;  /* 0x0000000a081b7219 */ /* 0x184fe40000001209 */
[----:B------:R-:W-:-:S05]  /*1230*/  SHF.R.U32.HI R8, RZ, R10, R9 ;  /* 0x0000000aff087219 */ /* 0x000fca0000011609 */
[----:B------:R-:W2:Y:S01]  /*1240*/  LDC R22, c[0x0][0x648] ;  /* 0x00019200ff167b82 */ /* 0x000ea20000000800 */
[-CC-:B0-----:R-:W-:Y:S02]  /*1250*/  SHF.R.U64 R34, R27, R13.reuse, R8.reuse ;  /* 0x0000000d1b227219 */ /* 0x181fe40000001208 */
[----:B------:R-:W-:-:S05]  /*1260*/  SHF.R.U32.HI R8, RZ, R13, R8 ;  /* 0x0000000dff087219 */ /* 0x000fca0000011608 */
[----:B------:R-:W0:Y:S01]  /*1270*/  LDC R24, c[0x0][0x638] ;  /* 0x00018e00ff187b82 */ /* 0x000e220000000800 */
[-CC-:B---3--:R-:W-:Y:S02]  /*1280*/  SHF.R.U64 R36, R34, R31.reuse, R8.reuse ;  /* 0x0000001f22247219 */ /* 0x188fe40000001208 */
[-C--:B------:R-:W-:Y:S02]  /*1290*/  SHF.L.U32 R2, R2, R31.reuse, RZ ;  /* 0x0000001f02027219 */ /* 0x080fe400000006ff */
[----:B------:R-:W-:Y:S01]  /*12a0*/  SHF.R.U32.HI R9, RZ, R31, R8 ;  /* 0x0000001fff097219 */ /* 0x000fe20000011608 */
[----:B------:R-:W-:Y:S01]  /*12b0*/  IMAD.MOV.U32 R8, RZ, RZ, R36 ;  /* 0x000000ffff087224 */ /* 0x000fe200078e0024 */
[----:B------:R-:W-:Y:S01]  /*12c0*/  LOP3.LUT R15, RZ, R2, RZ, 0x33, !PT ;  /* 0x00000002ff0f7212 */ /* 0x000fe200078e33ff */
[----:B------:R-:W3:Y:S01]  /*12d0*/  LDC R28, c[0x0][0x610] ;  /* 0x00018400ff1c7b82 */ /* 0x000ee20000000800 */
[----:B------:R-:W-:Y:S05]  /*12e0*/  @!P0 BRA `(.L_x_15) ;  /* 0x0000000000288947 */ /* 0x000fea0003800000 */
[----:B------:R-:W4:Y:S02]  /*12f0*/  LDC R13, c[0x0][0x64c] ;  /* 0x00019300ff0d7b82 */ /* 0x000f240000000800 */
[----:B----4-:R-:W-:-:S05]  /*1300*/  IADD3 R13, P0, R36, R13, RZ ;  /* 0x0000000d240d7210 */ /* 0x010fca0007f1e0ff */
        /* <DEDUP_REMOVED lines=8> */
.L_x_15:
[----:B--2---:R-:W-:Y:S01]  /*1390*/  SHF.R.U64 R7, R8, R22, R9 ;  /* 0x0000001608077219 */ /* 0x004fe20000001209 */
[----:B-1----:R-:W-:Y:S01]  /*13a0*/  VIADD R8, R29, 0xffffffff ;  /* 0xffffffff1d087836 */ /* 0x002fe20000000000 */
[----:B------:R-:W-:Y:S01]  /*13b0*/  SHF.L.U32 R2, R26, R31, RZ ;  /* 0x0000001f1a027219 */ /* 0x000fe200000006ff */
[----:B------:R-:W-:Y:S01]  /*13c0*/  @P1 IMAD R21, R25, R20, R6 ;  /* 0x0000001419151224 */ /* 0x000fe200078e0206 */
[----:B------:R-:W-:Y:S01]  /*13d0*/  LOP3.LUT R15, R34, R15, RZ, 0xc0, !PT ;  /* 0x0000000f220f7212 */ /* 0x000fe200078ec0ff */
[----:B------:R-:W-:Y:S01]  /*13e0*/  IMAD.MOV R9, RZ, RZ, -R7 ;  /* 0x000000ffff097224 */ /* 0x000fe200078e0a07 */
[----:B------:R-:W-:-:S03]  /*13f0*/  LOP3.LUT R8, R27, R8, RZ, 0xc0, !PT ;  /* 0x000000081b087212 */ /* 0x000fc600078ec0ff */
[----:B------:R-:W-:Y:S02]  /*1400*/  IMAD R6, R2, R7, R15 ;  /* 0x0000000702067224 */ /* 0x000fe400078e020f */
[----:B0-----:R-:W-:Y:S02]  /*1410*/  IMAD R2, R9, R24, R36 ;  /* 0x0000001809027224 */ /* 0x001fe400078e0224 */
[----:B---3--:R-:W-:Y:S02]  /*1420*/  IMAD R19, R6, R28, R21 ;  /* 0x0000001c06137224 */ /* 0x008fe400078e0215 */
[----:B------:R-:W-:Y:S02]  /*1430*/  IMAD R2, R2, R29, R8 ;  /* 0x0000001d02027224 */ /* 0x000fe400078e0208 */
[----:B------:R-:W-:-:S03]  /*1440*/  IMAD.MOV.U32 R6, RZ, RZ, 0x1 ;  /* 0x00000001ff067424 */ /* 0x000fc600078e00ff */
[----:B------:R-:W-:Y:S02]  /*1450*/  SEL R22, R2, R19, !P1 ;  /* 0x0000001302167207 */ /* 0x000fe40004800000 */
[----:B------:R-:W-:Y:S01]  /*1460*/  SEL R19, R19, R2, !P1 ;  /* 0x0000000213137207 */ /* 0x000fe20004800000 */
[----:B------:R-:W-:Y:S01]  /*1470*/  IMAD.MOV.U32 R2, RZ, RZ, R30 ;  /* 0x000000ffff027224 */ /* 0x000fe200078e001e */
[----:B------:R-:W-:-:S07]  /*1480*/  PRMT R8, R6, 0x7610, R8 ;  /* 0x0000761006087816 */ /* 0x000fce0000000008 */
.L_x_13:
[----:B------:R-:W-:Y:S05]  /*1490*/  @!P2 BRA `(.L_x_16) ;  /* 0x00000000000ca947 */ /* 0x000fea0003800000 */
[----:B------:R-:W-:Y:S01]  /*14a0*/  UCGABAR_WAIT ;  /* 0x0000000000007dc7 */ /* 0x000fe20008000000 */
[----:B------:R-:W-:Y:S01]  /*14b0*/  CCTL.IVALL ;  /* 0x00000000ff00798f */ /* 0x000fe20002000000 */
[----:B------:R-:W-:Y:S05]  /*14c0*/  BRA `(.L_x_17) ;  /* 0x0000000000047947 */ /* 0x000fea0003800000 */
.L_x_16:
[----:B------:R-:W-:Y:S06]  /*14d0*/  BAR.SYNC.DEFER_BLOCKING 0x0 ;  /* 0x0000000000007b1d */ /* 0x000fec0000010000 */
.L_x_17:
[----:B------:R-:W-:Y:S05]  /*14e0*/  @!P4 BRA `(.L_x_18) ;  /* 0x0000008c00fcc947 */ /* 0x000fea0003800000 */
[----:B------:R-:W-:-:S13]  /*14f0*/  ISETP.GT.U32.AND P0, PT, R35, 0x1, PT ;  /* 0x000000012300780c */ /* 0x000fda0003f04070 */
[----:B------:R-:W-:Y:S05]  /*1500*/  @P0 EXIT ;  /* 0x000000000000094d */ /* 0x000fea0003800000 */
.L_x_19:
[----:B------:R-:W-:-:S08]  /*1510*/  NOP ;  /* 0x0000000000007918 */ /* 0x000fd00000000000 */
[----:B------:R-:W1:Y:S02]  /*1520*/  USETMAXREG.TRY_ALLOC.CTAPOOL UP0, 0xe8 ;  /* 0x000000e8000079c8 */ /* 0x000e640008000600 */
[----:B-1----:R-:W-:-:S13]  /*1530*/  PLOP3.LUT P0, PT, PT, PT, UP0, 0x80, 0x0 ;  /* 0x000000000000781c */ /* 0x002fda0003f0f008 */
[----:B------:R-:W-:Y:S05]  /*1540*/  @!P0 BRA `(.L_x_19) ;  /* 0xfffffffc00f08947 */ /* 0x000fea000383ffff */
[----:B------:R-:W-:-:S13]  /*1550*/  LOP3.LUT P0, RZ, R8, 0xff, RZ, 0xc0, !PT ;  /* 0x000000ff08ff7812 */ /* 0x000fda000780c0ff */
[----:B------:R-:W-:Y:S05]  /*1560*/  @!P0 EXIT ;  /* 0x000000000000894d */ /* 0x000fea0003800000 */
[----:B------:R-:W1:Y:S01]  /*1570*/  S2UR UR4, SR_CgaCtaId ;  /* 0x00000000000479c3 */ /* 0x000e620000008800 */
[----:B------:R-:W-:Y:S01]  /*1580*/  VIADD R14, R14, 0xffffffff ;  /* 0xffffffff0e0e7836 */ /* 0x000fe20000000000 */
[CC--:B------:R-:W-:Y:S01]  /*1590*/  LEA.HI R4, R0.reuse, R3.reuse, RZ, 0x2 ;  /* 0x0000000300047211 */ /* 0x0c0fe200078f10ff */
[----:B------:R-:W-:Y:S01]  /*15a0*/  UMOV UR41, 0x400 ;  /* 0x0000040000297882 */ /* 0x000fe20000000000 */
[----:B------:R-:W-:Y:S01]  /*15b0*/  LEA.HI R0, R0, R3, RZ, 0x5 ;  /* 0x0000000300007211 */ /* 0x000fe200078f28ff */
[----:B------:R-:W-:Y:S01]  /*15c0*/  UISETP.LT.AND UP0, UPT, UR40, 0x1, UPT ;  /* 0x000000012800788c */ /* 0x000fe2000bf01270 */
[----:B------:R-:W-:Y:S01]  /*15d0*/  R2UR UR42, R14 ;  /* 0x000000000e2a72ca */ /* 0x000fe200000e0000 */
[----:B------:R-:W-:Y:S01]  /*15e0*/  USHF.L.U32 UR44, UR40, 0x1, URZ ;  /* 0x00000001282c7899 */ /* 0x000fe2000800063f */
[--C-:B------:R-:W-:Y:S01]  /*15f0*/  SHF.R.S32.HI R156, RZ, 0x2, R4.reuse ;  /* 0x00000002ff9c7819 */ /* 0x100fe20000011404 */
[----:B------:R-:W-:Y:S01]  /*1600*/  USEL UR43, UR40, 0x1, UP0 ;  /* 0x00000001282b7887 */ /* 0x000fe20008000000 */
[----:B------:R-:W-:-:S02]  /*1610*/  SHF.R.S32.HI R5, RZ, 0x1f, R4 ;  /* 0x0000001fff057819 */ /* 0x000fc40000011404 */
[----:B------:R-:W-:Y:S01]  /*1620*/  LOP3.LUT R158, R4, 0xfffffffc, RZ, 0xc0, !PT ;  /* 0xfffffffc049e7812 */ /* 0x000fe200078ec0ff */
[----:B------:R-:W-:Y:S01]  /*1630*/  UIADD3 UR43, -UR43, UR40, URZ ;  /* 0x000000282b2b7290 */ /* 0x000fe2000fffe13f */
[----:B------:R-:W-:Y:S02]  /*1640*/  LEA.HI R5, R5, R156, RZ, 0x3 ;  /* 0x0000009c05057211 */ /* 0x000fe400078f18ff */
[----:B------:R-:W-:Y:S01]  /*1650*/  ISETP.NE.AND P0, PT, R14, RZ, PT ;  /* 0x000000ff0e00720c */ /* 0x000fe20003f05270 */
[----:B------:R-:W-:Y:S01]  /*1660*/  IMAD.IADD R158, R3, 0x1, -R158 ;  /* 0x00000001039e7824 */ /* 0x000fe200078e0a9e */
[----:B------:R-:W-:Y:S01]  /*1670*/  LOP3.LUT R5, R5, 0xfffffff8, RZ, 0xc0, !PT ;  /* 0xfffffff805057812 */ /* 0x000fe200078ec0ff */
[----:B------:R-:W-:Y:S01]  /*1680*/  USHF.L.U32 UR42, UR42, 0x3, URZ ;  /* 0x000000032a2a7899 */ /* 0x000fe2000800063f */
[----:B------:R-:W-:Y:S02]  /*1690*/  LOP3.LUT R174, R16, 0x1, RZ, 0xfc, !PT ;  /* 0x0000000110ae7812 */ /* 0x000fe400078efcff */
[----:B------:R-:W-:Y:S01]  /*16a0*/  SEL R175, RZ, 0x1, P0 ;  /* 0x00000001ffaf7807 */ /* 0x000fe20000000000 */
[----:B------:R-:W-:Y:S01]  /*16b0*/  IMAD.IADD R156, R156, 0x1, -R5 ;  /* 0x000000019c9c7824 */ /* 0x000fe200078e0a05 */
[----:B-1----:R-:W-:Y:S01]  /*16c0*/  ULEA UR41, UR4, UR41, 0x18 ;  /* 0x0000002904297291 */ /* 0x002fe2000f8ec03f */
[----:B------:R-:W-:Y:S01]  /*16d0*/  SHF.R.S32.HI R5, RZ, 0x5, R0 ;  /* 0x00000005ff057819 */ /* 0x000fe20000011400 */
[----:B------:R-:W-:Y:S01]  /*16e0*/  IMAD.U32 R160, RZ, RZ, UR42 ;  /* 0x0000002affa07e24 */ /* 0x000fe2000f8e00ff */
[----:B------:R-:W-:Y:S01]  /*16f0*/  ULDC UR4, c[0x0][0x284] ;  /* 0x0000a10000047ab9 */ /* 0x000fe20000000800 */
[----:B------:R-:W-:Y:S01]  /*1700*/  UIADD3 UR45, UR41, 0xc0, URZ ;  /* 0x000000c0292d7890 */ /* 0x000fe2000fffe03f */
[--C-:B------:R-:W-:Y:S01]  /*1710*/  SHF.R.S32.HI R157, RZ, 0x1f, R156.reuse ;  /* 0x0000001fff9d7819 */ /* 0x100fe2000001149c */
[----:B------:R-:W-:Y:S01]  /*1720*/  IMAD R163, R5, -0x10, -R156 ;  /* 0xfffffff005a37824 */ /* 0x000fe200078e0a9c */
[----:B------:R-:W-:-:S02]  /*1730*/  LOP3.LUT R162, R160, 0x8, RZ, 0xc0, !PT ;  /* 0x00000008a0a27812 */ /* 0x000fc400078ec0ff */
[----:B------:R-:W-:Y:S01]  /*1740*/  LOP3.LUT R160, R160, 0x8, RZ, 0xc, !PT ;  /* 0x00000008a0a07812 */ /* 0x000fe200078e0cff */
[----:B------:R-:W-:Y:S01]  /*1750*/  IMAD.U32 R159, RZ, RZ, UR45 ;  /* 0x0000002dff9f7e24 */ /* 0x000fe2000f8e00ff */
[----:B------:R-:W-:Y:S01]  /*1760*/  LOP3.LUT R162, R162, 0x18, RZ, 0x3c, !PT ;  /* 0x00000018a2a27812 */ /* 0x000fe200078e3cff */
[----:B------:R-:W-:-:S04]  /*1770*/  IMAD.WIDE R156, R5, 0x10, R156 ;  /* 0x00000010059c7825 */ /* 0x000fc800078e029c */
[----:B------:R-:W-:Y:S02]  /*1780*/  VIADD R161, R159, UR42 ;  /* 0x0000002a9fa17c36 */ /* 0x000fe40008000000 */
[----:B------:R-:W-:-:S07]  /*1790*/  VIADD R163, R163, UR4 ;  /* 0x00000004a3a37c36 */ /* 0x000fce0008000000 */
.L_x_295:
[----:B------:R-:W-:Y:S01]  /*17a0*/  SHF.L.U32 R0, R175, 0x1f, RZ ;  /* 0x0000001faf007819 */ /* 0x000fe200000006ff */
[----:B------:R-:W-:Y:S02]  /*17b0*/  ULDC UR4, c[0x0][0x28c] ;  /* 0x0000a30000047ab9 */ /* 0x000fe40000000800 */
[----:B------:R-:W-:Y:S01]  /*17c0*/  ISETP.LT.AND P1, PT, RZ, UR4, PT ;  /* 0x00000004ff007c0c */ /* 0x000fe2000bf21270 */
[----:B------:R-:W1:Y:S02]  /*17d0*/  SYNCS.PHASECHK.TRANS64.TRYWAIT P0, [R159+UR42], R0 ;  /* 0x000000009f0075a7 */ /* 0x000e64000800016a */
[----:B-1-34-:R-:W-:Y:S10]  /*17e0*/  @!P0 BRA `(.L_x_20) ;  /* 0x000000a000508947 */ /* 0x01aff40003800000 */
.L_x_324:
[----:B------:R-:W-:Y:S05]  /*17f0*/  @P1 BRA `(.L_x_21) ;  /* 0x0000000000401947 */ /* 0x000fea0003800000 */
[----:B-1----:R-:W-:Y:S01]  /*1800*/  MOV R0, 0x0 ;  /* 0x0000000000007802 */ /* 0x002fe20000000f00 */
[----:B------:R-:W-:Y:S01]  /*1810*/  ULDC.64 UR4, c[0x4][0x68] ;  /* 0x01001a0000047ab9 */ /* 0x000fe20000000a00 */
[----:B------:R-:W-:Y:S01]  /*1820*/  ULDC.64 UR6, c[0x4][0x8] ;  /* 0x0100020000067ab9 */ /* 0x000fe20000000a00 */
[----:B------:R-:W-:Y:S01]  /*1830*/  IMAD.U32 R4, RZ, RZ, UR4 ;  /* 0x00000004ff047e24 */ /* 0x000fe2000f8e00ff */
[----:B------:R1:W2:Y:S01]  /*1840*/  LDC.64 R14, c[0x4][R0] ;  /* 0x01000000000e7b82 */ /* 0x0002a20000000a00 */
[----:B------:R-:W-:Y:S01]  /*1850*/  IMAD.U32 R5, RZ, RZ, UR5 ;  /* 0x00000005ff057e24 */ /* 0x000fe2000f8e00ff */
[----:B------:R-:W-:Y:S01]  /*1860*/  ULDC.64 UR4, c[0x4][0x70] ;  /* 0x01001c0000047ab9 */ /* 0x000fe20000000a00 */
[----:B------:R-:W-:Y:S02]  /*1870*/  IMAD.U32 R10, RZ, RZ, UR6 ;  /* 0x00000006ff0a7e24 */ /* 0x000fe4000f8e00ff */
[----:B------:R-:W-:Y:S02]  /*1880*/  IMAD.U32 R6, RZ, RZ, UR4 ;  /* 0x00000004ff067e24 */ /* 0x000fe4000f8e00ff */
[----:B------:R-:W-:-:S02]  /*1890*/  IMAD.U32 R7, RZ, RZ, UR5 ;  /* 0x00000005ff077e24 */ /* 0x000fc4000f8e00ff */
[----:B------:R-:W-:Y:S02]  /*18a0*/  IMAD.U32 R11, RZ, RZ, UR7 ;  /* 0x00000007ff0b7e24 */ /* 0x000fe4000f8e00ff */
[----:B------:R-:W-:Y:S02]  /*18b0*/  IMAD.MOV.U32 R8, RZ, RZ, 0x1e1 ;  /* 0x000001e1ff087424 */ /* 0x000fe400078e00ff */
[----:B0-----:R-:W-:Y:S02]  /*18c0*/  IMAD.MOV.U32 R12, RZ, RZ, 0x1 ;  /* 0x00000001ff0c7424 */ /* 0x001fe400078e00ff */
[----:B-1----:R-:W-:-:S07]  /*18d0*/  IMAD.MOV.U32 R13, RZ, RZ, RZ ;  /* 0x000000ffff0d7224 */ /* 0x002fce00078e00ff */
[----:B------:R-:W-:-:S07]  /*18e0*/  LEPC R20, `(.L_x_21) ;  /* 0x000000001014794e */ /* 0x000fce0000000000 */
[----:B--2--5:R-:W-:Y:S05]  /*18f0*/  CALL.ABS.NOINC R14 ;  /* 0x000000000e007343 */ /* 0x024fea0003c00000 */
.L_x_21:
[----:B------:R-:W-:-:S13]  /*1900*/  ISETP.NE.AND P0, PT, R174, 0x3, PT ;  /* 0x00000003ae00780c */ /* 0x000fda0003f05270 */
[----:B------:R-:W-:Y:S05]  /*1910*/  @!P0 BRA `(.L_x_22) ;  /* 0x0000000000048947 */ /* 0x000fea0003800000 */
[----:B------:R-:W-:Y:S01]  /*1920*/  BPT.TRAP 0x1 ;  /* 0x000000040000795c */ /* 0x000fe20000300000 */
.L_x_22:
[----:B------:R-:W-:Y:S02]  /*1930*/  IMAD.U32 R3, RZ, RZ, UR39 ;  /* 0x00000027ff037e24 */ /* 0x000fe4000f8e00ff */
[----:B-1----:R-:W-:-:S03]  /*1940*/  IMAD.U32 R0, RZ, RZ, UR38 ;  /* 0x00000026ff007e24 */ /* 0x002fc6000f8e00ff */
[----:B------:R-:W-:Y:S02]  /*1950*/  LEA R3, R3, UR41, 0x3 ;  /* 0x0000002903037c11 */ /* 0x000fe4000f8e18ff */
[----:B------:R-:W-:-:S04]  /*1960*/  SHF.L.U32 R0, R0, 0x1f, RZ ;  /* 0x0000001f00007819 */ /* 0x000fc800000006ff */
[----:B------:R1:W2:Y:S01]  /*1970*/  SYNCS.PHASECHK.TRANS64.TRYWAIT P1, [R3+URZ], R0 ;  /* 0x00000000030075a7 */ /* 0x0002a2000802017f */
[----:B------:R-:W-:Y:S05]  /*1980*/  @!P0 BRA `(.L_x_23) ;  /* 0x0000000000048947 */ /* 0x000fea0003800000 */
[----:B------:R-:W-:Y:S01]  /*1990*/  BPT.TRAP 0x1 ;  /* 0x000000040000795c */ /* 0x000fe20000300000 */
.L_x_23:
[----:B------:R-:W-:-:S05]  /*19a0*/  IMAD.U32 R4, RZ, RZ, UR43 ;  /* 0x0000002bff047e24 */ /* 0x000fca000f8e00ff */
[----:B------:R-:W-:Y:S01]  /*19b0*/  ISETP.GE.AND P2, PT, R4, 0x1, PT ;  /* 0x000000010400780c */ /* 0x000fe20003f46270 */
[----:B--2---:R-:W-:-:S12]  /*19c0*/  @P1 BRA `(.L_x_24) ;  /* 0x0000000000081947 */ /* 0x004fd80003800000 */
[----:B------:R-:W2:Y:S02]  /*19d0*/  SYNCS.PHASECHK.TRANS64.TRYWAIT P1, [R3+URZ], R0 ;  /* 0x00000000030075a7 */ /* 0x000ea4000802017f */
[----:B--2---:R-:W-:Y:S05]  /*19e0*/  @!P1 BRA `(.L_x_25) ;  /* 0x0000009c00e49947 */ /* 0x004fea0003800000 */
.L_x_24:
[----:B------:R-:W-:Y:S05]  /*19f0*/  WARPSYNC.ALL ;  /* 0x0000000000007948 */ /* 0x000fea0003800000 */
[----:B------:R-:W-:Y:S01]  /*1a00*/  UIADD3 UR4, UR41, 0x180, URZ ;  /* 0x0000018029047890 */ /* 0x000fe2000fffe03f */
[----:B------:R-:W-:Y:S01]  /*1a10*/  WARPGROUP.ARRIVE ;  /* 0x00000000000079c5 */ /* 0x000fe20000000000 */
[----:B------:R-:W-:Y:S02]  /*1a20*/  UIADD3 UR5, UR41, 0xb180, URZ ;  /* 0x0000b18029057890 */ /* 0x000fe4000fffe03f */
[----:B------:R-:W-:Y:S02]  /*1a30*/  USHF.R.U32.HI UR4, URZ, 0x4, UR4 ;  /* 0x000000043f047899 */ /* 0x000fe40008011604 */
[----:B------:R-:W-:-:S02]  /*1a40*/  USHF.R.U32.HI UR5, URZ, 0x4, UR5 ;  /* 0x000000043f057899 */ /* 0x000fc40008011605 */
[----:B------:R-:W-:Y:S02]  /*1a50*/  ULOP3.LUT UR4, UR4, 0x3fff, URZ, 0xc0, !UPT ;  /* 0x00003fff04047892 */ /* 0x000fe4000f8ec03f */
[----:B------:R-:W-:Y:S02]  /*1a60*/  ULOP3.LUT UR5, UR5, 0x3fff, URZ, 0xc0, !UPT ;  /* 0x00003fff05057892 */ /* 0x000fe4000f8ec03f */
[----:B------:R-:W-:Y:S02]  /*1a70*/  ULOP3.LUT UR10, UR4, 0x10000, URZ, 0xfc, !UPT ;  /* 0x00010000040a7892 */ /* 0x000fe4000f8efc3f */
[----:B------:R-:W-:Y:S02]  /*1a80*/  ULOP3.LUT UR9, UR5, 0x10000, URZ, 0xfc, !UPT ;  /* 0x0001000005097892 */ /* 0x000fe4000f8efc3f */
[----:B------:R-:W-:Y:S02]  /*1a90*/  ULEA UR4, UR39, UR10, 0x8 ;  /* 0x0000000a27047291 */ /* 0x000fe4000f8e403f */
[----:B------:R-:W-:Y:S01]  /*1aa0*/  ULEA UR6, UR39, UR9, 0xa ;  /* 0x0000000927067291 */ /* 0x000fe2000f8e503f */
[----:B------:R-:W-:Y:S01]  /*1ab0*/  UMOV UR5, 0x80000020 ;  /* 0x8000002000057882 */ /* 0x000fe20000000000 */
[----:B------:R-:W-:-:S07]  /*1ac0*/  UMOV UR7, 0x80000020 ;  /* 0x8000002000077882 */ /* 0x000fce0000000000 */
[----:B------:R-:W-:Y:S01]  /*1ad0*/  HGMMA.64x256x16.F32 R24, gdesc[UR4], RZ, !UPT, gsb0 ;  /* 0x03e00000041879f0 */ /* 0x000fe2000c0008ff */
[----:B------:R-:W-:Y:S02]  /*1ae0*/  UIADD3 UR4, UR4, 0x2, URZ ;  /* 0x0000000204047890 */ /* 0x000fe4000fffe03f */
[----:B------:R-:W-:Y:S01]  /*1af0*/  UIADD3 UR6, UR6, 0x2, URZ ;  /* 0x0000000206067890 */ /* 0x000fe2000fffe03f */
[----:B------:R-:W-:Y:S01]  /*1b00*/  UMOV UR5, 0x80000020 ;  /* 0x8000002000057882 */ /* 0x000fe20000000000 */
[----:B------:R-:W-:Y:S01]  /*1b10*/  UMOV UR7, 0x80000020 ;  /* 0x8000002000077882 */ /* 0x000fe20000000000 */
[----:B------:R-:W-:Y:S02]  /*1b20*/  WARPGROUP.DEPBAR.LE gsb0, 0x0 ;  /* 0x00008000000079c5 */ /* 0x000fe40000010000 */
[----:B------:R-:W-:-:S15]  /*1b30*/  WARPGROUP.ARRIVE ;  /* 0x00000000000079c5 */ /* 0x000fde0000000000 */
[----:B------:R-:W-:-:S05]  /*1b40*/  NOP ;  /* 0x0000000000007918 */ /* 0x000fca0000000000 */
[----:B------:R-:W-:Y:S03]  /*1b50*/  HGMMA.64x256x16.F32 R24, gdesc[UR4], R24, gsb0 ;  /* 0x03e00000041879f0 */ /* 0x000fe60008000818 */
[----:B------:R-:W-:Y:S02]  /*1b60*/  WARPGROUP.DEPBAR.LE gsb0, 0x0 ;  /* 0x00008000000079c5 */ /* 0x000fe40000010000 */
[----:B------:R-:W-:Y:S05]  /*1b70*/  @!P2 BRA `(.L_x_26) ;  /* 0x0000000000d8a947 */ /* 0x000fea0003800000 */
[----:B------:R-:W-:Y:S01]  /*1b80*/  UIADD3 UR4, UR39, 0x1, URZ ;  /* 0x0000000127047890 */ /* 0x000fe2000fffe03f */
[----:B-12---:R-:W-:Y:S02]  /*1b90*/  IMAD.U32 R0, RZ, RZ, UR43 ;  /* 0x0000002bff007e24 */ /* 0x006fe4000f8e00ff */
[----:B------:R-:W-:Y:S01]  /*1ba0*/  IMAD.U32 R3, RZ, RZ, UR39 ;  /* 0x00000027ff037e24 */ /* 0x000fe2000f8e00ff */
[----:B------:R-:W-:-:S04]  /*1bb0*/  UISETP.NE.AND UP0, UPT, UR4, 0xb, UPT ;  /* 0x0000000b0400788c */ /* 0x000fc8000bf05270 */
[----:B------:R-:W-:Y:S02]  /*1bc0*/  USEL UR5, URZ, 0x1, UP0 ;  /* 0x000000013f057887 */ /* 0x000fe40008000000 */
[----:B------:R-:W-:Y:S02]  /*1bd0*/  USEL UR8, UR4, URZ, UP0 ;  /* 0x0000003f04087287 */ /* 0x000fe40008000000 */
[----:B------:R-:W-:-:S06]  /*1be0*/  ULOP3.LUT UR5, UR38, UR5, URZ, 0x3c, !UPT ;  /* 0x0000000526057292 */ /* 0x000fcc000f8e3c3f */
[----:B------:R-:W-:-:S07]  /*1bf0*/  IMAD.U32 R6, RZ, RZ, UR5 ;  /* 0x00000005ff067e24 */ /* 0x000fce000f8e00ff */
.L_x_33:
[----:B------:R-:W-:Y:S05]  /*1c00*/  @!P0 BRA `(.L_x_27) ;  /* 0x0000000000048947 */ /* 0x000fea0003800000 */
[----:B------:R-:W-:Y:S01]  /*1c10*/  BPT.TRAP 0x1 ;  /* 0x000000040000795c */ /* 0x000fe20000300000 */
.L_x_27:
[----:B------:R-:W-:Y:S01]  /*1c20*/  ULEA UR4, UR8, UR41, 0x3 ;  /* 0x0000002908047291 */ /* 0x000fe2000f8e183f */
[----:B------:R-:W-:-:S08]  /*1c30*/  SHF.L.U32 R4, R6, 0x1f, RZ ;  /* 0x0000001f06047819 */ /* 0x000fd000000006ff */
[----:B------:R1:W2:Y:S01]  /*1c40*/  SYNCS.PHASECHK.TRANS64.TRYWAIT P1, [UR4], R4 ;  /* 0x00000004ff0075a7 */ /* 0x0002a20008020144 */
[----:B------:R-:W-:Y:S05]  /*1c50*/  @!P0 BRA `(.L_x_28) ;  /* 0x0000000000048947 */ /* 0x000fea0003800000 */
[----:B------:R-:W-:Y:S01]  /*1c60*/  BPT.TRAP 0x1 ;  /* 0x000000040000795c */ /* 0x000fe20000300000 */
.L_x_28:
[----:B--2---:R-:W-:Y:S05]  /*1c70*/  @P1 BRA `(.L_x_29) ;  /* 0x0000000000081947 */ /* 0x004fea0003800000 */
[----:B------:R-:W2:Y:S02]  /*1c80*/  SYNCS.PHASECHK.TRANS64.TRYWAIT P1, [UR4], R4 ;  /* 0x00000004ff0075a7 */ /* 0x000ea40008020144 */
[----:B--2---:R-:W-:Y:S05]  /*1c90*/  @!P1 BRA `(.L_x_30) ;  /* 0x0000009c004c9947 */ /* 0x004fea0003800000 */
.L_x_29:
[----:B------:R-:W-:Y:S01]  /*1ca0*/  ULEA UR4, UR8, UR10, 0x8 ;  /* 0x0000000a08047291 */ /* 0x000fe2000f8e403f */
[----:B------:R-:W-:Y:S01]  /*1cb0*/  WARPGROUP.ARRIVE ;  /* 0x00000000000079c5 */ /* 0x000fe20000000000 */
[----:B------:R-:W-:Y:S01]  /*1cc0*/  ULEA UR6, UR8, UR9, 0xa ;  /* 0x0000000908067291 */ /* 0x000fe2000f8e503f */
[----:B------:R-:W-:Y:S01]  /*1cd0*/  UMOV UR5, 0x80000020 ;  /* 0x8000002000057882 */ /* 0x000fe20000000000 */
[----:B------:R-:W-:-:S07]  /*1ce0*/  UMOV UR7, 0x80000020 ;  /* 0x8000002000077882 */ /* 0x000fce0000000000 */
[----:B------:R-:W-:Y:S01]  /*1cf0*/  HGMMA.64x256x16.F32 R24, gdesc[UR4], R24, gsb0 ;  /* 0x03e00000041879f0 */ /* 0x000fe20008000818 */
        /* <DEDUP_REMOVED lines=10> */
[----:B------:R-:W-:Y:S01]  /*1da0*/  BPT.TRAP 0x1 ;  /* 0x000000040000795c */ /* 0x000fe20000300000 */
.L_x_31:
[----:B------:R-:W-:-:S13]  /*1db0*/  ISETP.NE.AND P1, PT, R153, RZ, PT ;  /* 0x000000ff9900720c */ /* 0x000fda0003f25270 */
[----:B-12---:R-:W-:-:S05]  /*1dc0*/  @P1 LEA R4, R3, UR41, 0x3 ;  /* 0x0000002903041c11 */ /* 0x006fca000f8e18ff */
[----:B------:R-:W-:-:S05]  /*1dd0*/  @P1 VIADD R5, R4, 0x58 ;  /* 0x0000005804051836 */ /* 0x000fca0000000000 */
[----:B------:R-:W-:-:S04]  /*1de0*/  @P1 PRMT R5, R152, 0x654, R5 ;  /* 0x0000065498051816 */ /* 0x000fc80000000005 */
[----:B------:R1:W-:Y:S01]  /*1df0*/  @P1 SYNCS.ARRIVE.TRANS64.RED.A1T0 RZ, [R5+URZ], RZ ;  /* 0x000000ff05ff19a7 */ /* 0x0003e2000810043f */
[----:B------:R-:W-:-:S13]  /*1e00*/  ISETP.GT.U32.AND P1, PT, R16, 0x1, PT ;  /* 0x000000011000780c */ /* 0x000fda0003f24070 */
[----:B-1----:R-:W-:Y:S05]  /*1e10*/  @P1 BRA `(.L_x_32) ;  /* 0x0000000000041947 */ /* 0x002fea0003800000 */
[----:B------:R-:W-:Y:S01]  /*1e20*/  BPT.TRAP 0x1 ;  /* 0x000000040000795c */ /* 0x000fe20000300000 */
.L_x_32:
[----:B------:R-:W-:Y:S01]  /*1e30*/  UIADD3 UR8, UR8, 0x1, URZ ;  /* 0x0000000108087890 */ /* 0x000fe2000fffe03f */
[C---:B------:R-:W-:Y:S01]  /*1e40*/  ISETP.GT.AND P2, PT, R0.reuse, 0x1, PT ;  /* 0x000000010000780c */ /* 0x040fe20003f44270 */
[----:B------:R-:W-:Y:S02]  /*1e50*/  VIADD R3, R3, 0x1 ;  /* 0x0000000103037836 */ /* 0x000fe40000000000 */
[----:B------:R-:W-:Y:S01]  /*1e60*/  UISETP.NE.AND UP0, UPT, UR8, 0xb, UPT ;  /* 0x0000000b0800788c */ /* 0x000fe2000bf05270 */
[----:B------:R-:W-:Y:S02]  /*1e70*/  VIADD R0, R0, 0xffffffff ;  /* 0xffffffff00007836 */ /* 0x000fe40000000000 */
[C---:B------:R-:W-:Y:S01]  /*1e80*/  ISETP.NE.AND P1, PT, R3.reuse, 0xb, PT ;  /* 0x0000000b0300780c */ /* 0x040fe20003f25270 */
[----:B------:R-:W-:Y:S02]  /*1e90*/  USEL UR4, URZ, 0x1, UP0 ;  /* 0x000000013f047887 */ /* 0x000fe40008000000 */
[----:B------:R-:W-:Y:S01]  /*1ea0*/  USEL UR8, UR8, URZ, UP0 ;  /* 0x0000003f08087287 */ /* 0x000fe20008000000 */
[----:B------:R-:W-:-:S03]  /*1eb0*/  SEL R3, R3, RZ, P1 ;  /* 0x000000ff03037207 */ /* 0x000fc60000800000 */
[----:B------:R-:W-:Y:S01]  /*1ec0*/  LOP3.LUT R6, R6, UR4, RZ, 0x3c, !PT ;  /* 0x0000000406067c12 */ /* 0x000fe2000f8e3cff */
[----:B------:R-:W-:Y:S07]  /*1ed0*/  @P2 BRA `(.L_x_33) ;  /* 0xfffffffc00482947 */ /* 0x000fee000383ffff */
.L_x_26:
[----:B-12---:R-:W1:Y:S01]  /*1ee0*/  LDC R0, c[0x0][0x28c] ;  /* 0x0000a300ff007b82 */ /* 0x006e620000000800 */
[----:B------:R2:W-:Y:S01]  /*1ef0*/  SYNCS.ARRIVE.TRANS64.A1T0 RZ, [R160+UR45], RZ ;  /* 0x000000ffa0ff79a7 */ /* 0x0005e2000810002d */
[----:B-1----:R-:W-:-:S13]  /*1f00*/  ISETP.GE.AND P1, PT, R0, 0x1, PT ;  /* 0x000000010000780c */ /* 0x002fda0003f26270 */
[----:B--2---:R-:W-:Y:S05]  /*1f10*/  @!P1 BRA `(.L_x_34) ;  /* 0x0000000000449947 */ /* 0x004fea0003800000 */
[----:B------:R-:W-:Y:S05]  /*1f20*/  @!P0 BRA `(.L_x_35) ;  /* 0x0000000000048947 */ /* 0x000fea0003800000 */
[----:B------:R-:W-:Y:S01]  /*1f30*/  BPT.TRAP 0x1 ;  /* 0x000000040000795c */ /* 0x000fe20000300000 */
.L_x_35:
[----:B------:R-:W-:-:S13]  /*1f40*/  ISETP.NE.AND P0, PT, R153, RZ, PT ;  /* 0x000000ff9900720c */ /* 0x000fda0003f05270 */
[----:B------:R-:W-:-:S05]  /*1f50*/  VOTEU.ANY UP0, P0 ;  /* 0x00000000003f7886 */ /* 0x000fca0000000100 */
[----:B------:R-:W-:-:S06]  /*1f60*/  @UP0 UIADD3 UR4, UR43, UR39, URZ ;  /* 0x000000272b040290 */ /* 0x000fcc000fffe03f */
[----:B------:R-:W-:Y:S02]  /*1f70*/  IMAD.U32 R4, RZ, RZ, UR4 ;  /* 0x00000004ff047e24 */ /* 0x000fe4000f8e00ff */
[----:B------:R-:W-:Y:S02]  /*1f80*/  IMAD.U32 R3, RZ, RZ, UR4 ;  /* 0x00000004ff037e24 */ /* 0x000fe4000f8e00ff */
[----:B------:R-:W-:-:S05]  /*1f90*/  @P0 IMAD.WIDE.U32 R4, R4, -0x45d1745d, RZ ;  /* 0xba2e8ba304040825 */ /* 0x000fca00078e00ff */
[----:B------:R-:W-:-:S05]  /*1fa0*/  @P0 SHF.R.U32.HI R0, RZ, 0x3, R5 ;  /* 0x00000003ff000819 */ /* 0x000fca0000011605 */
[----:B------:R-:W-:-:S05]  /*1fb0*/  @P0 IMAD R0, R0, -0xb, R3 ;  /* 0xfffffff500000824 */ /* 0x000fca00078e0203 */
[----:B------:R-:W-:-:S05]  /*1fc0*/  @P0 LEA R0, R0, UR41, 0x3 ;  /* 0x0000002900000c11 */ /* 0x000fca000f8e18ff */
[----:B------:R-:W-:-:S05]  /*1fd0*/  @P0 VIADD R3, R0, 0x58 ;  /* 0x0000005800030836 */ /* 0x000fca0000000000 */
[----:B------:R-:W-:-:S04]  /*1fe0*/  @P0 PRMT R3, R152, 0x654, R3 ;  /* 0x0000065498030816 */ /* 0x000fc80000000003 */
[----:B------:R1:W-:Y:S01]  /*1ff0*/  @P0 SYNCS.ARRIVE.TRANS64.RED.A1T0 RZ, [R3+URZ], RZ ;  /* 0x000000ff03ff09a7 */ /* 0x0003e2000810043f */
[----:B------:R-:W-:-:S13]  /*2000*/  ISETP.GT.U32.AND P0, PT, R16, 0x1, PT ;  /* 0x000000011000780c */ /* 0x000fda0003f04070 */
[----:B-1----:R-:W-:Y:S05]  /*2010*/  @P0 BRA `(.L_x_34) ;  /* 0x0000000000040947 */ /* 0x002fea0003800000 */
[----:B------:R-:W-:Y:S01]  /*2020*/  BPT.TRAP 0x1 ;  /* 0x000000040000795c */ /* 0x000fe20000300000 */
.L_x_34:
[----:B------:R-:W-:Y:S01]  /*2030*/  SHF.L.U32 R0, R175, 0x1f, RZ ;  /* 0x0000001faf007819 */ /* 0x000fe200000006ff */
[----:B------:R-:W-:Y:S01]  /*2040*/  UIADD3 UR39, UR44, UR39, URZ ;  /* 0x000000272c277290 */ /* 0x000fe2000fffe03f */
[----:B------:R-:W1:Y:S01]  /*2050*/  LDC R15, c[0x0][0x288] ;  /* 0x0000a200ff0f7b82 */ /* 0x000e620000000800 */
[----:B------:R-:W-:Y:S01]  /*2060*/  UISETP.GE.U32.AND UP1, UPT, UR44, 0xb, UPT ;  /* 0x0000000b2c00788c */ /* 0x000fe2000bf26070 */
[----:B------:R-:W-:Y:S01]  /*2070*/  IMAD.SHL.U32 R8, R158, 0x2, RZ ;  /* 0x000000029e087824 */ /* 0x000fe200078e00ff */
[----:B------:R-:W-:Y:S02]  /*2080*/  UISETP.GT.U32.AND UP0, UPT, UR39, 0xa, UPT ;  /* 0x0000000a2700788c */ /* 0x000fe4000bf04070 */
[----:B------:R-:W-:Y:S02]  /*2090*/  UIMAD.WIDE.U32 UR4, UR39, -0x45d1745d, URZ ;  /* 0xba2e8ba3270478a5 */ /* 0x000fe4000f8e003f */
[----:B------:R-:W-:Y:S01]  /*20a0*/  UISETP.LT.U32.AND UP0, UPT, UR44, 0xb, UP0 ;  /* 0x0000000b2c00788c */ /* 0x000fe20008701070 */
[----:B------:R-:W2:Y:S01]  /*20b0*/  SYNCS.PHASECHK.TRANS64.TRYWAIT P0, [R159+UR42+0x10], R0 ;  /* 0x000010009f0075a7 */ /* 0x000ea2000800016a */
[----:B------:R-:W-:Y:S01]  /*20c0*/  USHF.R.U32.HI UR4, URZ, 0x3, UR5 ;  /* 0x000000033f047899 */ /* 0x000fe20008011605 */
[----:B------:R-:W-:Y:S01]  /*20d0*/  SHF.R.S32.HI R9, RZ, 0x1f, R8 ;  /* 0x0000001fff097819 */ /* 0x000fe20000011408 */
[----:B------:R-:W-:-:S02]  /*20e0*/  USEL UR6, URZ, 0x1, !UP0 ;  /* 0x000000013f067887 */ /* 0x000fc4000c000000 */
[----:B------:R-:W-:Y:S02]  /*20f0*/  UIMAD UR39, UR4, -0xb, UR39 ;  /* 0xfffffff5042778a4 */ /* 0x000fe4000f8e0227 */
[----:B------:R-:W-:-:S04]  /*2100*/  ULOP3.LUT UR38, UR38, UR6, URZ, 0x3c, !UPT ;  /* 0x0000000626267292 */ /* 0x000fc8000f8e3c3f */
[----:B------:R-:W-:Y:S01]  /*2110*/  @UP1 ULOP3.LUT UR38, UR38, 0x1, UR4, 0x78, !UPT ;  /* 0x0000000126261892 */ /* 0x000fe2000f8e7804 */
[----:B-12---:R-:W-:Y:S11]  /*2120*/  @!P0 BRA `(.L_x_36) ;  /* 0x0000009800408947 */ /* 0x006ff60003800000 */
.L_x_325:
[----:B------:R-:W-:Y:S01]  /*2130*/  IMAD.SHL.U32 R14, R19, 0x40, RZ ;  /* 0x00000040130e7824 */ /* 0x000fe200078e00ff */
[----:B------:R-:W-:Y:S01]  /*2140*/  ULDC UR6, c[0x0][0x284] ;  /* 0x0000a10000067ab9 */ /* 0x000fe20000000800 */
[----:B0-----:R-:W-:Y:S01]  /*2150*/  IMAD.SHL.U32 R12, R22, 0x100, RZ ;  /* 0x00000100160c7824 */ /* 0x001fe200078e00ff */
[----:B------:R-:W-:Y:S01]  /*2160*/  SHF.R.S32.HI R165, RZ, 0x1f, R2 ;  /* 0x0000001fffa57819 */ /* 0x000fe20000011402 */
[----:B------:R-:W-:Y:S01]  /*2170*/  ULDC.64 UR4, c[0x0][0x5d0] ;  /* 0x0001740000047ab9 */ /* 0x000fe20000000a00 */
[----:B------:R-:W-:Y:S01]  /*2180*/  ISETP.GE.AND P0, PT, R14, UR6, PT ;  /* 0x000000060e007c0c */ /* 0x000fe2000bf06270 */
[----:B------:R-:W-:Y:S01]  /*2190*/  IMAD.WIDE.U32 R4, R2, UR4, R8 ;  /* 0x0000000402047c25 */ /* 0x000fe2000f8e0008 */
[----:B------:R-:W-:Y:S02]  /*21a0*/  SHF.R.S32.HI R13, RZ, 0x1f, R12 ;  /* 0x0000001fff0d7819 */ /* 0x000fe4000001140c */
[C---:B------:R-:W-:Y:S01]  /*21b0*/  ISETP.GE.OR P0, PT, R12.reuse, R15, P0 ;  /* 0x0000000f0c00720c */ /* 0x040fe20000706670 */
[----:B------:R-:W-:Y:S01]  /*21c0*/  IMAD R3, R165, UR4, RZ ;  /* 0x00000004a5037c24 */ /* 0x000fe2000f8e02ff */
[----:B------:R-:W-:-:S03]  /*21d0*/  IADD3 R6, P1, R12, R4, RZ ;  /* 0x000000040c067210 */ /* 0x000fc60007f3e0ff */
[----:B------:R-:W-:-:S05]  /*21e0*/  IMAD R3, R2, UR5, R3 ;  /* 0x0000000502037c24 */ /* 0x000fca000f8e0203 */
[----:B------:R-:W-:-:S03]  /*21f0*/  IADD3.X R7, R13, R5, R3, P1, !PT ;  /* 0x000000050d077210 */ /* 0x000fc60000ffe403 */
[----:B------:R-:W-:Y:S05]  /*2200*/  @P0 BRA `(.L_x_37) ;  /* 0x0000007c00040947 */ /* 0x000fea0003800000 */
[----:B------:R-:W0:Y:S01]  /*2210*/  LDC.64 R10, c[0x0][0x5c8] ;  /* 0x00017200ff0a7b82 */ /* 0x000e220000000a00 */
[----:B-----5:R-:W-:Y:S01]  /*2220*/  FSETP.NEU.AND P0, PT, R155, RZ, PT ;  /* 0x000000ff9b00720b */ /* 0x020fe20003f0d000 */
[----:B------:R-:W-:Y:S01]  /*2230*/  IMAD R3, R158, -0x2, R15 ;  /* 0xfffffffe9e037824 */ /* 0x000fe200078e020f */
[----:B------:R-:W-:Y:S01]  /*2240*/  BSSY B0, `(.L_x_37) ;  /* 0x00007bd000007945 */ /* 0x000fe20003800000 */
[----:B------:R-:W-:-:S04]  /*2250*/  IMAD.WIDE R166, R19, 0x40, R156 ;  /* 0x0000004013a67825 */ /* 0x000fc800078e029c */
[----:B-1----:R-:W-:Y:S02]  /*2260*/  IMAD.IADD R0, R3, 0x1, -R12 ;  /* 0x0000000103007824 */ /* 0x002fe400078e0a0c */
[----:B------:R-:W-:-:S03]  /*2270*/  IMAD.IADD R3, R163, 0x1, -R14 ;  /* 0x00000001a3037824 */ /* 0x000fc600078e0a0e */
[----:B------:R-:W-:-:S04]  /*2280*/  ISETP.GT.AND P2, PT, R0, RZ, PT ;  /* 0x000000ff0000720c */ /* 0x000fc80003f44270 */
[----:B------:R-:W-:Y:S01]  /*2290*/  ISETP.GT.AND P1, PT, R3, RZ, P2 ;  /* 0x000000ff0300720c */ /* 0x000fe20001724270 */
[-C--:B0-----:R-:W-:Y:S02]  /*22a0*/  IMAD R4, R167, R10.reuse, RZ ;  /* 0x0000000aa7047224 */ /* 0x081fe400078e02ff */
[----:B------:R-:W-:-:S04]  /*22b0*/  IMAD.WIDE.U32 R6, R166, R10, R6 ;  /* 0x0000000aa6067225 */ /* 0x000fc800078e0006 */
[----:B------:R-:W-:-:S04]  /*22c0*/  IMAD R5, R166, R11, R4 ;  /* 0x0000000ba6057224 */ /* 0x000fc800078e0204 */
[----:B------:R-:W-:Y:S01]  /*22d0*/  IMAD.IADD R179, R7, 0x1, R5 ;  /* 0x0000000107b37824 */ /* 0x000fe200078e0205 */
[----:B------:R-:W-:Y:S06]  /*22e0*/  @!P0 BRA `(.L_x_38) ;  /* 0x0000005400988947 */ /* 0x000fec0003800000 */
[----:B------:R-:W0:Y:S01]  /*22f0*/  LDC.64 R20, c[0x0][0x5b8] ;  /* 0x00016e00ff147b82 */ /* 0x000e220000000a00 */
[----:B------:R-:W-:-:S07]  /*2300*/  ULDC.64 UR4, c[0x0][0x5c0] ;  /* 0x0001700000047ab9 */ /* 0x000fce0000000a00 */
[----:B------:R-:W1:Y:S08]  /*2310*/  LDC.64 R168, c[0x0][0x5b0] ;  /* 0x00016c00ffa87b82 */ /* 0x000e700000000a00 */
[----:B------:R-:W2:Y:S01]  /*2320*/  LDC.64 R14, c[0x0][0x5a8] ;  /* 0x00016a00ff0e7b82 */ /* 0x000ea20000000a00 */
[-C--:B0-----:R-:W-:Y:S02]  /*2330*/  IMAD R7, R165, R20.reuse, RZ ;  /* 0x00000014a5077224 */ /* 0x081fe400078e02ff */
[----:B------:R-:W-:-:S04]  /*2340*/  IMAD.WIDE.U32 R4, R2, R20, R8 ;  /* 0x0000001402047225 */ /* 0x000fc800078e0008 */
[----:B------:R-:W-:Y:S01]  /*2350*/  IMAD R177, R2, R21, R7 ;  /* 0x0000001502b17224 */ /* 0x000fe200078e0207 */
[----:B------:R-:W-:Y:S01]  /*2360*/  IADD3 R164, P0, R12, R4, RZ ;  /* 0x000000040ca47210 */ /* 0x000fe20007f1e0ff */
[----:B-1----:R-:W-:-:S03]  /*2370*/  IMAD R4, R167, R168, RZ ;  /* 0x000000a8a7047224 */ /* 0x002fc600078e02ff */
[----:B------:R-:W-:Y:S01]  /*2380*/  IADD3.X R165, R13, R5, R177, P0, !PT ;  /* 0x000000050da57210 */ /* 0x000fe200007fe4b1 */
[C---:B------:R-:W-:Y:S02]  /*2390*/  IMAD R21, R166.reuse, R169, R4 ;  /* 0x000000a9a6157224 */ /* 0x040fe400078e0204 */
[----:B------:R-:W-:-:S04]  /*23a0*/  IMAD.WIDE.U32 R4, R166, R168, R164 ;  /* 0x000000a8a6047225 */ /* 0x000fc800078e00a4 */
[----:B------:R-:W-:Y:S01]  /*23b0*/  IMAD.IADD R5, R5, 0x1, R21 ;  /* 0x0000000105057824 */ /* 0x000fe200078e0215 */
[----:B--2---:R-:W-:-:S04]  /*23c0*/  LEA R170, P0, R4, R14, 0x1 ;  /* 0x0000000e04aa7211 */ /* 0x004fc800078008ff */
[----:B------:R-:W-:-:S05]  /*23d0*/  LEA.HI.X R171, R4, R15, R5, 0x1, P0 ;  /* 0x0000000f04ab7211 */ /* 0x000fca00000f0c05 */
[----:B------:R0:W2:Y:S01]  /*23e0*/  @P1 LDG.E.LTC128B.U16 R19, desc[UR36][R170.64] ;  /* 0x00000024aa131981 */ /* 0x0000a2000c1e1520 */
[----:B------:R-:W-:Y:S01]  /*23f0*/  IMAD.WIDE.U32 R4, R166, R168, R12 ;  /* 0x000000a8a6047225 */ /* 0x000fe200078e000c */
[----:B------:R-:W-:Y:S02]  /*2400*/  BSSY B1, `(.L_x_39) ;  /* 0x0000014000017945 */ /* 0x000fe40003800000 */
[----:B------:R-:W-:-:S04]  /*2410*/  IADD3 R172, P0, R8, R4, RZ ;  /* 0x0000000408ac7210 */ /* 0x000fc80007f1e0ff */
[----:B------:R-:W-:Y:S01]  /*2420*/  IADD3.X R173, R9, R21, R5, P0, !PT ;  /* 0x0000001509ad7210 */ /* 0x000fe200007fe405 */
[C---:B0-----:R-:W-:Y:S01]  /*2430*/  IMAD.SHL.U32 R170, R168.reuse, 0x8, RZ ;  /* 0x00000008a8aa7824 */ /* 0x041fe200078e00ff */
[----:B------:R-:W-:Y:S01]  /*2440*/  SHF.L.U64.HI R171, R168, 0x3, R169 ;  /* 0x00000003a8ab7819 */ /* 0x000fe200000102a9 */
[----:B------:R-:W-:-:S04]  /*2450*/  IMAD.WIDE.U32 R172, R2, R20, R172 ;  /* 0x0000001402ac7225 */ /* 0x000fc800078e00ac */
[----:B------:R-:W-:Y:S02]  /*2460*/  IMAD.IADD R7, R177, 0x1, R173 ;  /* 0x00000001b1077824 */ /* 0x000fe400078e02ad */
[----:B--2---:R-:W-:-:S05]  /*2470*/  HADD2.F32 R4, -RZ, R19.H0_H0 ;  /* 0x20000013ff047230 */ /* 0x004fca0000004100 */
[----:B------:R-:W-:Y:S01]  /*2480*/  FMUL R5, R4, R155 ;  /* 0x0000009b04057220 */ /* 0x000fe20000400000 */
[----:B------:R-:W-:-:S03]  /*2490*/  LEA R4, P0, R6, UR4, 0x1 ;  /* 0x0000000406047c11 */ /* 0x000fc6000f8008ff */
[----:B------:R-:W-:Y:S01]  /*24a0*/  FFMA R24, R24, R154, R5 ;  /* 0x0000009a18187223 */ /* 0x000fe20000000005 */
[----:B------:R-:W-:Y:S02]  /*24b0*/  LEA.HI.X R5, R6, UR5, R179, 0x1, P0 ;  /* 0x0000000506057c11 */ /* 0x000fe400080f0cb3 */
[----:B------:R-:W-:Y:S02]  /*24c0*/  ISETP.GT.AND P0, PT, R0, 0x1, PT ;  /* 0x000000010000780c */ /* 0x000fe40003f04270 */
[----:B------:R-:W-:Y:S02]  /*24d0*/  F2FP.F16.F32.PACK_AB R24, RZ, R24 ;  /* 0x00000018ff18723e */ /* 0x000fe400000000ff */
[----:B------:R-:W-:Y:S02]  /*24e0*/  ISETP.GT.AND P3, PT, R3, RZ, P0 ;  /* 0x000000ff0300720c */ /* 0x000fe40000764270 */
[C---:B------:R-:W-:Y:S01]  /*24f0*/  LEA R6, P4, R172.reuse, R14, 0x1 ;  /* 0x0000000eac067211 */ /* 0x040fe200078808ff */
[----:B------:R0:W-:Y:S03]  /*2500*/  @P1 STG.E.U16 desc[UR36][R4.64], R24 ;  /* 0x0000001804001986 */ /* 0x0001e6000c101524 */
[----:B------:R-:W-:-:S07]  /*2510*/  LEA.HI.X R7, R172, R15, R7, 0x1, P4 ;  /* 0x0000000fac077211 */ /* 0x000fce00020f0c07 */
[----:B------:R-:W-:Y:S05]  /*2520*/  @!P3 BRA `(.L_x_40) ;  /* 0x000000000004b947 */ /* 0x000fea0003800000 */
[----:B------:R1:W5:Y:S02]  /*2530*/  LDG.E.LTC128B.U16 R19, desc[UR36][R6.64+0x2] ;  /* 0x0000022406137981 */ /* 0x000364000c1e1520 */
.L_x_40:
[----:B------:R-:W-:Y:S05]  /*2540*/  BSYNC B1 ;  /* 0x0000000000017941 */ /* 0x000fea0003800000 */
.L_x_39:
[----:B-----5:R-:W-:Y:S01]  /*2550*/  HADD2.F32 R22, -RZ, R19.H0_H0 ;  /* 0x20000013ff167230 */ /* 0x020fe20000004100 */
[----:B------:R-:W-:Y:S01]  /*2560*/  ISETP.GT.AND P2, PT, R3, 0x8, P2 ;  /* 0x000000080300780c */ /* 0x000fe20001744270 */
[----:B------:R-:W-:-:S04]  /*2570*/  IMAD.WIDE.U32 R170, R166, R168, R170 ;  /* 0x000000a8a6aa7225 */ /* 0x000fc800078e00aa */
[----:B------:R-:W-:Y:S01]  /*2580*/  FMUL R22, R22, R155 ;  /* 0x0000009b16167220 */ /* 0x000fe20000400000 */
[----:B------:R-:W-:Y:S01]  /*2590*/  IMAD.IADD R167, R21, 0x1, R171 ;  /* 0x0000000115a77824 */ /* 0x000fe200078e02ab */
[----:B------:R-:W-:Y:S02]  /*25a0*/  IADD3 R21, P1, R164, R170, RZ ;  /* 0x000000aaa4157210 */ /* 0x000fe40007f3e0ff */
[----:B------:R-:W-:-:S03]  /*25b0*/  FFMA R22, R25, R154, R22 ;  /* 0x0000009a19167223 */ /* 0x000fc60000000016 */
[----:B------:R-:W-:Y:S01]  /*25c0*/  IMAD.X R164, R167, 0x1, R165, P1 ;  /* 0x00000001a7a47824 */ /* 0x000fe200008e06a5 */
[C---:B0-----:R-:W-:Y:S02]  /*25d0*/  LEA R24, P1, R21.reuse, R14, 0x1 ;  /* 0x0000000e15187211 */ /* 0x041fe400078208ff */
[----:B------:R-:W-:Y:S02]  /*25e0*/  F2FP.F16.F32.PACK_AB R22, RZ, R22 ;  /* 0x00000016ff16723e */ /* 0x000fe400000000ff */
[----:B------:R-:W-:-:S03]  /*25f0*/  LEA.HI.X R25, R21, R15, R164, 0x1, P1 ;  /* 0x0000000f15197211 */ /* 0x000fc600008f0ca4 */
[----:B------:R0:W-:Y:S04]  /*2600*/  @P3 STG.E.U16 desc[UR36][R4.64+0x2], R22 ;  /* 0x0000021604003986 */ /* 0x0001e8000c101524 */
[----:B------:R-:W2:Y:S01]  /*2610*/  @P2 LDG.E.LTC128B.U16 R19, desc[UR36][R24.64] ;  /* 0x0000002418132981 */ /* 0x000ea2000c1e1520 */
[----:B------:R-:W-:Y:S01]  /*2620*/  IADD3 R8, P1, P3, R8, R170, R12 ;  /* 0x000000aa08087210 */ /* 0x000fe20007b3e00c */
[----:B------:R-:W-:Y:S01]  /*2630*/  BSSY B1, `(.L_x_41) ;  /* 0x0000011000017945 */ /* 0x000fe20003800000 */
[C---:B------:R-:W-:Y:S02]  /*2640*/  SHF.L.U64.HI R11, R10.reuse, 0x4, R11 ;  /* 0x000000040a0b7819 */ /* 0x040fe4000001020b */
[----:B------:R-:W-:Y:S02]  /*2650*/  IADD3.X R9, R9, R167, R13, P1, P3 ;  /* 0x000000a709097210 */ /* 0x000fe40000fe640d */
[----:B------:R-:W-:-:S02]  /*2660*/  LEA R10, P1, R10, R4, 0x4 ;  /* 0x000000040a0a7211 */ /* 0x000fc400078220ff */
[----:B------:R-:W-:Y:S01]  /*2670*/  ISETP.GT.AND P0, PT, R3, 0x8, P0 ;  /* 0x000000080300780c */ /* 0x000fe20000704270 */
[----:B------:R-:W-:-:S04]  /*2680*/  IMAD.WIDE.U32 R20, R2, R20, R8 ;  /* 0x0000001402147225 */ /* 0x000fc800078e0008 */
[----:B------:R-:W-:Y:S01]  /*2690*/  IMAD.X R11, R11, 0x1, R5, P1 ;  /* 0x000000010b0b7824 */ /* 0x000fe200008e0605 */
[----:B------:R-:W-:Y:S01]  /*26a0*/  LEA R8, P3, R20, R14, 0x1 ;  /* 0x0000000e14087211 */ /* 0x000fe200078608ff */
[----:B------:R-:W-:-:S05]  /*26b0*/  IMAD.IADD R2, R177, 0x1, R21 ;  /* 0x00000001b1027824 */ /* 0x000fca00078e0215 */
[----:B------:R-:W-:Y:S01]  /*26c0*/  LEA.HI.X R9, R20, R15, R2, 0x1, P3 ;  /* 0x0000000f14097211 */ /* 0x000fe200018f0c02 */
[----:B--2---:R-:W-:-:S05]  /*26d0*/  HADD2.F32 R12, -RZ, R19.H0_H0 ;  /* 0x20000013ff0c7230 */ /* 0x004fca0000004100 */
[----:B------:R-:W-:-:S04]  /*26e0*/  FMUL R13, R12, R155 ;  /* 0x0000009b0c0d7220 */ /* 0x000fc80000400000 */
[----:B------:R-:W-:-:S05]  /*26f0*/  FFMA R13, R26, R154, R13 ;  /* 0x0000009a1a0d7223 */ /* 0x000fca000000000d */
[----:B------:R-:W-:-:S05]  /*2700*/  F2FP.F16.F32.PACK_AB R13, RZ, R13 ;  /* 0x0000000dff0d723e */ /* 0x000fca00000000ff */
[----:B------:R0:W-:Y:S01]  /*2710*/  @P2 STG.E.U16 desc[UR36][R10.64], R13 ;  /* 0x0000000d0a002986 */ /* 0x0001e2000c101524 */
[----:B------:R-:W-:Y:S05]  /*2720*/  @!P0 BRA `(.L_x_42) ;  /* 0x0000000000048947 */ /* 0x000fea0003800000 */
[----:B------:R2:W5:Y:S02]  /*2730*/  LDG.E.LTC128B.U16 R19, desc[UR36][R8.64+0x2] ;  /* 0x0000022408137981 */ /* 0x000564000c1e1520 */
.L_x_42:
[----:B------:R-:W-:Y:S05]  /*2740*/  BSYNC B1 ;  /* 0x0000000000017941 */ /* 0x000fea0003800000 */
.L_x_41:
[----:B-----5:R-:W-:Y:S01]  /*2750*/  HADD2.F32 R2, -RZ, R19.H0_H0 ;  /* 0x20000013ff027230 */ /* 0x020fe20000004100 */
[----:B------:R-:W-:Y:S01]  /*2760*/  ISETP.GT.AND P1, PT, R0, 0x8, PT ;  /* 0x000000080000780c */ /* 0x000fe20003f24270 */
[----:B------:R-:W-:Y:S03]  /*2770*/  BSSY B1, `(.L_x_43) ;  /* 0x0000008000017945 */ /* 0x000fe60003800000 */
[----:B------:R-:W-:Y:S01]  /*2780*/  FMUL R2, R2, R155 ;  /* 0x0000009b02027220 */ /* 0x000fe20000400000 */
[----:B------:R-:W-:-:S03]  /*2790*/  ISETP.GT.AND P2, PT, R3, RZ, P1 ;  /* 0x000000ff0300720c */ /* 0x000fc60000f44270 */
[----:B------:R-:W-:-:S05]  /*27a0*/  FFMA R2, R27, R154, R2 ;  /* 0x0000009a1b027223 */ /* 0x000fca0000000002 */
[----:B------:R-:W-:-:S05]  /*27b0*/  F2FP.F16.F32.PACK_AB R2, RZ, R2 ;  /* 0x00000002ff02723e */ /* 0x000fca00000000ff */
[----:B------:R3:W-:Y:S01]  /*27c0*/  @P0 STG.E.U16 desc[UR36][R10.64+0x2], R2 ;  /* 0x000002020a000986 */ /* 0x0007e2000c101524 */
[----:B------:R-:W-:Y:S05]  /*27d0*/  @!P2 BRA `(.L_x_44) ;  /* 0x000000000004a947 */ /* 0x000fea0003800000 */
[----:B------:R4:W5:Y:S02]  /*27e0*/  LDG.E.LTC128B.U16 R19, desc[UR36][R6.64+0x10] ;  /* 0x0000102406137981 */ /* 0x000964000c1e1520 */
.L_x_44:
[----:B------:R-:W-:Y:S05]  /*27f0*/  BSYNC B1 ;  /* 0x0000000000017941 */ /* 0x000fea0003800000 */
.L_x_43:
[----:B---3-5:R-:W-:Y:S01]  /*2800*/  HADD2.F32 R2, -RZ, R19.H0_H0 ;  /* 0x20000013ff027230 */ /* 0x028fe20000004100 */
[----:B------:R-:W-:Y:S01]  /*2810*/  ISETP.GT.AND P0, PT, R0, 0x9, PT ;  /* 0x000000090000780c */ /* 0x000fe20003f04270 */
[----:B------:R-:W-:Y:S03]  /*2820*/  BSSY B1, `(.L_x_45) ;  /* 0x0000008000017945 */ /* 0x000fe60003800000 */
[----:B0-----:R-:W-:Y:S01]  /*2830*/  FMUL R13, R2, R155 ;  /* 0x0000009b020d7220 */ /* 0x001fe20000400000 */
[----:B------:R-:W-:-:S03]  /*2840*/  ISETP.GT.AND P3, PT, R3, RZ, P0 ;  /* 0x000000ff0300720c */ /* 0x000fc60000764270 */
[----:B------:R-:W-:-:S05]  /*2850*/  FFMA R13, R28, R154, R13 ;  /* 0x0000009a1c0d7223 */ /* 0x000fca000000000d */
[----:B------:R-:W-:-:S05]  /*2860*/  F2FP.F16.F32.PACK_AB R13, RZ, R13 ;  /* 0x0000000dff0d723e */ /* 0x000fca00000000ff */
[----:B------:R0:W-:Y:S01]  /*2870*/  @P2 STG.E.U16 desc[UR36][R4.64+0x10], R13 ;  /* 0x0000100d04002986 */ /* 0x0001e2000c101524 */
[----:B------:R-:W-:Y:S05]  /*2880*/  @!P3 BRA `(.L_x_46) ;  /* 0x000000000004b947 */ /* 0x000fea0003800000 */
[----:B------:R3:W5:Y:S02]  /*2890*/  LDG.E.LTC128B.U16 R19, desc[UR36][R6.64+0x12] ;  /* 0x0000122406137981 */ /* 0x000764000c1e1520 */
.L_x_46:
[----:B------:R-:W-:Y:S05]  /*28a0*/  BSYNC B1 ;  /* 0x0000000000017941 */ /* 0x000fea0003800000 */
.L_x_45:
[----:B-----5:R-:W-:Y:S01]  /*28b0*/  HADD2.F32 R2, -RZ, R19.H0_H0 ;  /* 0x20000013ff027230 */ /* 0x020fe20000004100 */
[----:B------:R-:W-:Y:S01]  /*28c0*/  ISETP.GT.AND P1, PT, R3, 0x8, P1 ;  /* 0x000000080300780c */ /* 0x000fe20000f24270 */
[----:B------:R-:W-:Y:S03]  /*28d0*/  BSSY B1, `(.L_x_47) ;  /* 0x0000007000017945 */ /* 0x000fe60003800000 */
[----:B------:R-:W-:-:S04]  /*28e0*/  FMUL R2, R2, R155 ;  /* 0x0000009b02027220 */ /* 0x000fc80000400000 */
[----:B------:R-:W-:-:S05]  /*28f0*/  FFMA R2, R29, R154, R2 ;  /* 0x0000009a1d027223 */ /* 0x000fca0000000002 */
[----:B------:R-:W-:-:S05]  /*2900*/  F2FP.F16.F32.PACK_AB R2, RZ, R2 ;  /* 0x00000002ff02723e */ /* 0x000fca00000000ff */
[----:B------:R0:W-:Y:S01]  /*2910*/  @P3 STG.E.U16 desc[UR36][R4.64+0x12], R2 ;  /* 0x0000120204003986 */ /* 0x0001e2000c101524 */
[----:B------:R-:W-:Y:S05]  /*2920*/  @!P1 BRA `(.L_x_48) ;  /* 0x0000000000049947 */ /* 0x000fea0003800000 */
[----:B------:R0:W5:Y:S02]  /*2930*/  LDG.E.LTC128B.U16 R19, desc[UR36][R8.64+0x10] ;  /* 0x0000102408137981 */ /* 0x000164000c1e1520 */
.L_x_48:
[----:B------:R-:W-:Y:S05]  /*2940*/  BSYNC B1 ;  /* 0x0000000000017941 */ /* 0x000fea0003800000 */
.L_x_47:
[----:B0----5:R-:W-:Y:S01]  /*2950*/  HADD2.F32 R2, -RZ, R19.H0_H0 ;  /* 0x20000013ff027230 */ /* 0x021fe20000004100 */
        /* <DEDUP_REMOVED lines=8> */
.L_x_50:
[----:B------:R-:W-:Y:S05]  /*29e0*/  BSYNC B1 ;  /* 0x0000000000017941 */ /* 0x000fea0003800000 */
.L_x_49:
        /* <DEDUP_REMOVED lines=10> */
.L_x_52:
[----:B------:R-:W-:Y:S05]  /*2a90*/  BSYNC B1 ;  /* 0x0000000000017941 */ /* 0x000fea0003800000 */
.L_x_51:
[----:B0----5:R-:W-:Y:S01]  /*2aa0*/  HADD2.F32 R2, -RZ, R19.H0_H0 ;  /* 0x20000013ff027230 */ /* 0x021fe20000004100 */
        /* <DEDUP_REMOVED lines=9> */
.L_x_54:
[----:B------:R-:W-:Y:S05]  /*2b40*/  BSYNC B1 ;  /* 0x0000000000017941 */ /* 0x000fea0003800000 */
.L_x_53:
        /* <DEDUP_REMOVED lines=9> */
.L_x_56:
[----:B------:R-:W-:Y:S05]  /*2be0*/  BSYNC B1 ;  /* 0x0000000000017941 */ /* 0x000fea0003800000 */
.L_x_55:
        /* <DEDUP_REMOVED lines=9> */
.L_x_58:
[----:B------:R-:W-:Y:S05]  /*2c80*/  BSYNC B1 ;  /* 0x0000000000017941 */ /* 0x000fea0003800000 */
.L_x_57:
        /* <DEDUP_REMOVED lines=10> */
.L_x_60:
[----:B------:R-:W-:Y:S05]  /*2d30*/  BSYNC B1 ;  /* 0x0000000000017941 */ /* 0x000fea0003800000 */
.L_x_59:
        /* <DEDUP_REMOVED lines=10> */
.L_x_62:
[----:B------:R-:W-:Y:S05]  /*2de0*/  BSYNC B1 ;  /* 0x0000000000017941 */ /* 0x000fea0003800000 */
.L_x_61:
        /* <DEDUP_REMOVED lines=9> */
.L_x_64:
[----:B------:R-:W-:Y:S05]  /*2e80*/  BSYNC B1 ;  /* 0x0000000000017941 */ /* 0x000fea0003800000 */
.L_x_63:
        /* <DEDUP_REMOVED lines=9> */
.L_x_66:
[----:B------:R-:W-:Y:S05]  /*2f20*/  BSYNC B1 ;  /* 0x0000000000017941 */ /* 0x000fea0003800000 */
.L_x_65:
        /* <DEDUP_REMOVED lines=10> */
.L_x_68:
[----:B------:R-:W-:Y:S05]  /*2fd0*/  BSYNC B1 ;  /* 0x0000000000017941 */ /* 0x000fea0003800000 */
.L_x_67:
        /* <DEDUP_REMOVED lines=10> */
.L_x_70:
[----:B------:R-:W-:Y:S05]  /*3080*/  BSYNC B1 ;  /* 0x0000000000017941 */ /* 0x000fea0003800000 */
.L_x_69:
        /* <DEDUP_REMOVED lines=9> */
.L_x_72:
[----:B------:R-:W-:Y:S05]  /*3120*/  BSYNC B1 ;  /* 0x0000000000017941 */ /* 0x000fea0003800000 */
.L_x_71:
        /* <DEDUP_REMOVED lines=9> */
.L_x_74:
[----:B------:R-:W-:Y:S05]  /*31c0*/  BSYNC B1 ;  /* 0x0000000000017941 */ /* 0x000fea0003800000 */
.L_x_73:
        /* <DEDUP_REMOVED lines=10> */
.L_x_76:
[----:B------:R-:W-:Y:S05]  /*3270*/  BSYNC B1 ;  /* 0x0000000000017941 */ /* 0x000fea0003800000 */
.L_x_75:
        /* <DEDUP_REMOVED lines=10> */
.L_x_78:
[----:B------:R-:W-:Y:S05]  /*3320*/  BSYNC B1 ;  /* 0x0000000000017941 */ /* 0x000fea0003800000 */
.L_x_77:
        /* <DEDUP_REMOVED lines=9> */
.L_x_80:
[----:B------:R-:W-:Y:S05]  /*33c0*/  BSYNC B1 ;  /* 0x0000000000017941 */ /* 0x000fea0003800000 */
.L_x_79:
        /* <DEDUP_REMOVED lines=9> */
.L_x_82:
[----:B------:R-:W-:Y:S05]  /*3460*/  BSYNC B1 ;  /* 0x0000000000017941 */ /* 0x000fea0003800000 */
.L_x_81:
        /* <DEDUP_REMOVED lines=10> */
.L_x_84:
[----:B------:R-:W-:Y:S05]  /*3510*/  BSYNC B1 ;  /* 0x0000000000017941 */ /* 0x000fea0003800000 */
.L_x_83:
        /* <DEDUP_REMOVED lines=10> */
.L_x_86:
[----:B------:R-:W-:Y:S05]  /*35c0*/  BSYNC B1 ;  /* 0x0000000000017941 */ /* 0x000fea0003800000 */
.L_x_85:
        /* <DEDUP_REMOVED lines=9> */
.L_x_88:
[----:B------:R-:W-:Y:S05]  /*3660*/  BSYNC B1 ;  /* 0x0000000000017941 */ /* 0x000fea0003800000 */
.L_x_87:
        /* <DEDUP_REMOVED lines=9> */
.L_x_90:
[----:B------:R-:W-:Y:S05]  /*3700*/  BSYNC B1 ;  /* 0x0000000000017941 */ /* 0x000fea0003800000 */
.L_x_89:
        /* <DEDUP_REMOVED lines=10> */
.L_x_92:
[----:B------:R-:W-:Y:S05]  /*37b0*/  BSYNC B1 ;  /* 0x0000000000017941 */ /* 0x000fea0003800000 */
.L_x_91:
        /* <DEDUP_REMOVED lines=10> */
.L_x_94:
[----:B------:R-:W-:Y:S05]  /*3860*/  BSYNC B1 ;  /* 0x0000000000017941 */ /* 0x000fea0003800000 */
.L_x_93:
        /* <DEDUP_REMOVED lines=9> */
.L_x_96:
[----:B------:R-:W-:Y:S05]  /*3900*/  BSYNC B1 ;  /* 0x0000000000017941 */ /* 0x000fea0003800000 */
.L_x_95:
        /* <DEDUP_REMOVED lines=9> */
.L_x_98:
[----:B------:R-:W-:Y:S05]  /*39a0*/  BSYNC B1 ;  /* 0x0000000000017941 */ /* 0x000fea0003800000 */
.L_x_97:
        /* <DEDUP_REMOVED lines=10> */
.L_x_100:
[----:B------:R-:W-:Y:S05]  /*3a50*/  BSYNC B1 ;  /* 0x0000000000017941 */ /* 0x000fea0003800000 */
.L_x_99:
        /* <DEDUP_REMOVED lines=10> */
.L_x_102:
[----:B------:R-:W-:Y:S05]  /*3b00*/  BSYNC B1 ;  /* 0x0000000000017941 */ /* 0x000fea0003800000 */
.L_x_101:
        /* <DEDUP_REMOVED lines=9> */
.L_x_104:
[----:B------:R-:W-:Y:S05]  /*3ba0*/  BSYNC B1 ;  /* 0x0000000000017941 */ /* 0x000fea0003800000 */
.L_x_103:
        /* <DEDUP_REMOVED lines=9> */
.L_x_106:
[----:B------:R-:W-:Y:S05]  /*3c40*/  BSYNC B1 ;  /* 0x0000000000017941 */ /* 0x000fea0003800000 */
.L_x_105:
        /* <DEDUP_REMOVED lines=10> */
.L_x_108:
[----:B------:R-:W-:Y:S05]  /*3cf0*/  BSYNC B1 ;  /* 0x0000000000017941 */ /* 0x000fea0003800000 */
.L_x_107:
        /* <DEDUP_REMOVED lines=10> */
.L_x_110:
[----:B------:R-:W-:Y:S05]  /*3da0*/  BSYNC B1 ;  /* 0x0000000000017941 */ /* 0x000fea0003800000 */
.L_x_109:
        /* <DEDUP_REMOVED lines=9> */
.L_x_112:
[----:B------:R-:W-:Y:S05]  /*3e40*/  BSYNC B1 ;  /* 0x0000000000017941 */ /* 0x000fea0003800000 */
.L_x_111:
        /* <DEDUP_REMOVED lines=9> */
.L_x_114:
[----:B------:R-:W-:Y:S05]  /*3ee0*/  BSYNC B1 ;  /* 0x0000000000017941 */ /* 0x000fea0003800000 */
.L_x_113:
        /* <DEDUP_REMOVED lines=10> */
.L_x_116:
[----:B------:R-:W-:Y:S05]  /*3f90*/  BSYNC B1 ;  /* 0x0000000000017941 */ /* 0x000fea0003800000 */
.L_x_115:
        /* <DEDUP_REMOVED lines=10> */
.L_x_118:
[----:B------:R-:W-:Y:S05]  /*4040*/  BSYNC B1 ;  /* 0x0000000000017941 */ /* 0x000fea0003800000 */
.L_x_117:
        /* <DEDUP_REMOVED lines=9> */
.L_x_120:
[----:B------:R-:W-:Y:S05]  /*40e0*/  BSYNC B1 ;  /* 0x0000000000017941 */ /* 0x000fea0003800000 */
.L_x_119:
        /* <DEDUP_REMOVED lines=9> */
.L_x_122:
[----:B------:R-:W-:Y:S05]  /*4180*/  BSYNC B1 ;  /* 0x0000000000017941 */ /* 0x000fea0003800000 */
.L_x_121:
        /* <DEDUP_REMOVED lines=10> */
.L_x_124:
[----:B------:R-:W-:Y:S05]  /*4230*/  BSYNC B1 ;  /* 0x0000000000017941 */ /* 0x000fea0003800000 */
.L_x_123:
        /* <DEDUP_REMOVED lines=10> */
.L_x_126:
[----:B------:R-:W-:Y:S05]  /*42e0*/  BSYNC B1 ;  /* 0x0000000000017941 */ /* 0x000fea0003800000 */
.L_x_125:
        /* <DEDUP_REMOVED lines=9> */
.L_x_128:
[----:B------:R-:W-:Y:S05]  /*4380*/  BSYNC B1 ;  /* 0x0000000000017941 */ /* 0x000fea0003800000 */
.L_x_127:
        /* <DEDUP_REMOVED lines=9> */
.L_x_130:
[----:B------:R-:W-:Y:S05]  /*4420*/  BSYNC B1 ;  /* 0x0000000000017941 */ /* 0x000fea0003800000 */
.L_x_129:
        /* <DEDUP_REMOVED lines=10> */
.L_x_132:
[----:B------:R-:W-:Y:S05]  /*44d0*/  BSYNC B1 ;  /* 0x0000000000017941 */ /* 0x000fea0003800000 */
.L_x_131:
        /* <DEDUP_REMOVED lines=10> */
.L_x_134:
[----:B------:R-:W-:Y:S05]  /*4580*/  BSYNC B1 ;  /* 0x0000000000017941 */ /* 0x000fea0003800000 */
.L_x_133:
        /* <DEDUP_REMOVED lines=9> */
.L_x_136:
[----:B------:R-:W-:Y:S05]  /*4620*/  BSYNC B1 ;  /* 0x0000000000017941 */ /* 0x000fea0003800000 */
.L_x_135:
        /* <DEDUP_REMOVED lines=9> */
.L_x_138:
[----:B------:R-:W-:Y:S05]  /*46c0*/  BSYNC B1 ;  /* 0x0000000000017941 */ /* 0x000fea0003800000 */
.L_x_137:
        /* <DEDUP_REMOVED lines=10> */
.L_x_140:
[----:B------:R-:W-:Y:S05]  /*4770*/  BSYNC B1 ;  /* 0x0000000000017941 */ /* 0x000fea0003800000 */
.L_x_139:
        /* <DEDUP_REMOVED lines=10> */
.L_x_142:
[----:B------:R-:W-:Y:S05]  /*4820*/  BSYNC B1 ;  /* 0x0000000000017941 */ /* 0x000fea0003800000 */
.L_x_141:
        /* <DEDUP_REMOVED lines=9> */
.L_x_144:
[----:B------:R-:W-:Y:S05]  /*48c0*/  BSYNC B1 ;  /* 0x0000000000017941 */ /* 0x000fea0003800000 */
.L_x_143:
        /* <DEDUP_REMOVED lines=9> */
.L_x_146:
[----:B------:R-:W-:Y:S05]  /*4960*/  BSYNC B1 ;  /* 0x0000000000017941 */ /* 0x000fea0003800000 */
.L_x_145:
        /* <DEDUP_REMOVED lines=10> */
.L_x_148:
[----:B------:R-:W-:Y:S05]  /*4a10*/  BSYNC B1 ;  /* 0x0000000000017941 */ /* 0x000fea0003800000 */
.L_x_147:
        /* <DEDUP_REMOVED lines=10> */
.L_x_150:
[----:B------:R-:W-:Y:S05]  /*4ac0*/  BSYNC B1 ;  /* 0x0000000000017941 */ /* 0x000fea0003800000 */
.L_x_149:
        /* <DEDUP_REMOVED lines=9> */
.L_x_152:
[----:B------:R-:W-:Y:S05]  /*4b60*/  BSYNC B1 ;  /* 0x0000000000017941 */ /* 0x000fea0003800000 */
.L_x_151:
        /* <DEDUP_REMOVED lines=9> */
.L_x_154:
[----:B------:R-:W-:Y:S05]  /*4c00*/  BSYNC B1 ;  /* 0x0000000000017941 */ /* 0x000fea0003800000 */
.L_x_153:
        /* <DEDUP_REMOVED lines=10> */
.L_x_156:
[----:B------:R-:W-:Y:S05]  /*4cb0*/  BSYNC B1 ;  /* 0x0000000000017941 */ /* 0x000fea0003800000 */
.L_x_155:
        /* <DEDUP_REMOVED lines=10> */
.L_x_158:
[----:B------:R-:W-:Y:S05]  /*4d60*/  BSYNC B1 ;  /* 0x0000000000017941 */ /* 0x000fea0003800000 */
.L_x_157:
        /* <DEDUP_REMOVED lines=9> */
.L_x_160:
[----:B------:R-:W-:Y:S05]  /*4e00*/  BSYNC B1 ;  /* 0x0000000000017941 */ /* 0x000fea0003800000 */
.L_x_159:
        /* <DEDUP_REMOVED lines=9> */
.L_x_162:
[----:B------:R-:W-:Y:S05]  /*4ea0*/  BSYNC B1 ;  /* 0x0000000000017941 */ /* 0x000fea0003800000 */
.L_x_161:
        /* <DEDUP_REMOVED lines=10> */
.L_x_164:
[----:B------:R-:W-:Y:S05]  /*4f50*/  BSYNC B1 ;  /* 0x0000000000017941 */ /* 0x000fea0003800000 */
.L_x_163:
        /* <DEDUP_REMOVED lines=10> */
.L_x_166:
[----:B------:R-:W-:Y:S05]  /*5000*/  BSYNC B1 ;  /* 0x0000000000017941 */ /* 0x000fea0003800000 */
.L_x_165:
        /* <DEDUP_REMOVED lines=9> */
.L_x_168:
[----:B------:R-:W-:Y:S05]  /*50a0*/  BSYNC B1 ;  /* 0x0000000000017941 */ /* 0x000fea0003800000 */
.L_x_167:
        /* <DEDUP_REMOVED lines=9> */
.L_x_170:
[----:B------:R-:W-:Y:S05]  /*5140*/  BSYNC B1 ;  /* 0x0000000000017941 */ /* 0x000fea0003800000 */
.L_x_169:
        /* <DEDUP_REMOVED lines=10> */
.L_x_172:
[----:B------:R-:W-:Y:S05]  /*51f0*/  BSYNC B1 ;  /* 0x0000000000017941 */ /* 0x000fea0003800000 */
.L_x_171:
        /* <DEDUP_REMOVED lines=10> */
.L_x_174:
[----:B------:R-:W-:Y:S05]  /*52a0*/  BSYNC B1 ;  /* 0x0000000000017941 */ /* 0x000fea0003800000 */
.L_x_173:
        /* <DEDUP_REMOVED lines=9> */
.L_x_176:
[----:B------:R-:W-:Y:S05]  /*5340*/  BSYNC B1 ;  /* 0x0000000000017941 */ /* 0x000fea0003800000 */
.L_x_175:
        /* <DEDUP_REMOVED lines=9> */
.L_x_178:
[----:B------:R-:W-:Y:S05]  /*53e0*/  BSYNC B1 ;  /* 0x0000000000017941 */ /* 0x000fea0003800000 */
.L_x_177:
        /* <DEDUP_REMOVED lines=10> */
.L_x_180:
[----:B------:R-:W-:Y:S05]  /*5490*/  BSYNC B1 ;  /* 0x0000000000017941 */ /* 0x000fea0003800000 */
.L_x_179:
        /* <DEDUP_REMOVED lines=10> */
.L_x_182:
[----:B------:R-:W-:Y:S05]  /*5540*/  BSYNC B1 ;  /* 0x0000000000017941 */ /* 0x000fea0003800000 */
.L_x_181:
        /* <DEDUP_REMOVED lines=9> */
.L_x_184:
[----:B------:R-:W-:Y:S05]  /*55e0*/  BSYNC B1 ;  /* 0x0000000000017941 */ /* 0x000fea0003800000 */
.L_x_183:
        /* <DEDUP_REMOVED lines=9> */
.L_x_186:
[----:B------:R-:W-:Y:S05]  /*5680*/  BSYNC B1 ;  /* 0x0000000000017941 */ /* 0x000fea0003800000 */
.L_x_185:
        /* <DEDUP_REMOVED lines=10> */
.L_x_188:
[----:B------:R-:W-:Y:S05]  /*5730*/  BSYNC B1 ;  /* 0x0000000000017941 */ /* 0x000fea0003800000 */
.L_x_187:
        /* <DEDUP_REMOVED lines=10> */
.L_x_190:
[----:B------:R-:W-:Y:S05]  /*57e0*/  BSYNC B1 ;  /* 0x0000000000017941 */ /* 0x000fea0003800000 */
.L_x_189:
        /* <DEDUP_REMOVED lines=9> */
.L_x_192:
[----:B------:R-:W-:Y:S05]  /*5880*/  BSYNC B1 ;  /* 0x0000000000017941 */ /* 0x000fea0003800000 */
.L_x_191:
        /* <DEDUP_REMOVED lines=9> */
.L_x_194:
[----:B------:R-:W-:Y:S05]  /*5920*/  BSYNC B1 ;  /* 0x0000000000017941 */ /* 0x000fea0003800000 */
.L_x_193:
        /* <DEDUP_REMOVED lines=10> */
.L_x_196:
[----:B------:R-:W-:Y:S05]  /*59d0*/  BSYNC B1 ;  /* 0x0000000000017941 */ /* 0x000fea0003800000 */
.L_x_195:
        /* <DEDUP_REMOVED lines=10> */
.L_x_198:
[----:B------:R-:W-:Y:S05]  /*5a80*/  BSYNC B1 ;  /* 0x0000000000017941 */ /* 0x000fea0003800000 */
.L_x_197:
        /* <DEDUP_REMOVED lines=9> */
.L_x_200:
[----:B------:R-:W-:Y:S05]  /*5b20*/  BSYNC B1 ;  /* 0x0000000000017941 */ /* 0x000fea0003800000 */
.L_x_199:
        /* <DEDUP_REMOVED lines=9> */
.L_x_202:
[----:B------:R-:W-:Y:S05]  /*5bc0*/  BSYNC B1 ;  /* 0x0000000000017941 */ /* 0x000fea0003800000 */
.L_x_201:
        /* <DEDUP_REMOVED lines=10> */
.L_x_204:
[----:B------:R-:W-:Y:S05]  /*5c70*/  BSYNC B1 ;  /* 0x0000000000017941 */ /* 0x000fea0003800000 */
.L_x_203:
        /* <DEDUP_REMOVED lines=10> */
.L_x_206:
[----:B------:R-:W-:Y:S05]  /*5d20*/  BSYNC B1 ;  /* 0x0000000000017941 */ /* 0x000fea0003800000 */
.L_x_205:
        /* <DEDUP_REMOVED lines=9> */
.L_x_208:
[----:B------:R-:W-:Y:S05]  /*5dc0*/  BSYNC B1 ;  /* 0x0000000000017941 */ /* 0x000fea0003800000 */
.L_x_207:
        /* <DEDUP_REMOVED lines=9> */
.L_x_210:
[----:B------:R-:W-:Y:S05]  /*5e60*/  BSYNC B1 ;  /* 0x0000000000017941 */ /* 0x000fea0003800000 */
.L_x_209:
        /* <DEDUP_REMOVED lines=10> */
.L_x_212:
[----:B------:R-:W-:Y:S05]  /*5f10*/  BSYNC B1 ;  /* 0x0000000000017941 */ /* 0x000fea0003800000 */
.L_x_211:
        /* <DEDUP_REMOVED lines=10> */
.L_x_214:
[----:B------:R-:W-:Y:S05]  /*5fc0*/  BSYNC B1 ;  /* 0x0000000000017941 */ /* 0x000fea0003800000 */
.L_x_213:
        /* <DEDUP_REMOVED lines=9> */
.L_x_216:
[----:B------:R-:W-:Y:S05]  /*6060*/  BSYNC B1 ;  /* 0x0000000000017941 */ /* 0x000fea0003800000 */
.L_x_215:
        /* <DEDUP_REMOVED lines=9> */
.L_x_218:
[----:B------:R-:W-:Y:S05]  /*6100*/  BSYNC B1 ;  /* 0x0000000000017941 */ /* 0x000fea0003800000 */
.L_x_217:
        /* <DEDUP_REMOVED lines=10> */
.L_x_220:
[----:B------:R-:W-:Y:S05]  /*61b0*/  BSYNC B1 ;  /* 0x0000000000017941 */ /* 0x000fea0003800000 */
.L_x_219:
        /* <DEDUP_REMOVED lines=10> */
.L_x_222:
[----:B------:R-:W-:Y:S05]  /*6260*/  BSYNC B1 ;  /* 0x0000000000017941 */ /* 0x000fea0003800000 */
.L_x_221:
        /* <DEDUP_REMOVED lines=9> */
.L_x_224:
[----:B------:R-:W-:Y:S05]  /*6300*/  BSYNC B1 ;  /* 0x0000000000017941 */ /* 0x000fea0003800000 */
.L_x_223:
        /* <DEDUP_REMOVED lines=9> */
.L_x_226:
[----:B------:R-:W-:Y:S05]  /*63a0*/  BSYNC B1 ;  /* 0x0000000000017941 */ /* 0x000fea0003800000 */
.L_x_225:
        /* <DEDUP_REMOVED lines=10> */
.L_x_228:
[----:B------:R-:W-:Y:S05]  /*6450*/  BSYNC B1 ;  /* 0x0000000000017941 */ /* 0x000fea0003800000 */
.L_x_227:
        /* <DEDUP_REMOVED lines=10> */
.L_x_230:
[----:B------:R-:W-:Y:S05]  /*6500*/  BSYNC B1 ;  /* 0x0000000000017941 */ /* 0x000fea0003800000 */
.L_x_229:
        /* <DEDUP_REMOVED lines=9> */
.L_x_232:
[----:B------:R-:W-:Y:S05]  /*65a0*/  BSYNC B1 ;  /* 0x0000000000017941 */ /* 0x000fea0003800000 */
.L_x_231:
        /* <DEDUP_REMOVED lines=9> */
.L_x_234:
[----:B------:R-:W-:Y:S05]  /*6640*/  BSYNC B1 ;  /* 0x0000000000017941 */ /* 0x000fea0003800000 */
.L_x_233:
        /* <DEDUP_REMOVED lines=10> */
.L_x_236:
[----:B------:R-:W-:Y:S05]  /*66f0*/  BSYNC B1 ;  /* 0x0000000000017941 */ /* 0x000fea0003800000 */
.L_x_235:
        /* <DEDUP_REMOVED lines=10> */
.L_x_238:
[----:B------:R-:W-:Y:S05]  /*67a0*/  BSYNC B1 ;  /* 0x0000000000017941 */ /* 0x000fea0003800000 */
.L_x_237:
        /* <DEDUP_REMOVED lines=9> */
.L_x_240:
[----:B------:R-:W-:Y:S05]  /*6840*/  BSYNC B1 ;  /* 0x0000000000017941 */ /* 0x000fea0003800000 */
.L_x_239:
        /* <DEDUP_REMOVED lines=9> */
.L_x_242:
[----:B------:R-:W-:Y:S05]  /*68e0*/  BSYNC B1 ;  /* 0x0000000000017941 */ /* 0x000fea0003800000 */
.L_x_241:
        /* <DEDUP_REMOVED lines=10> */
.L_x_244:
[----:B------:R-:W-:Y:S05]  /*6990*/  BSYNC B1 ;  /* 0x0000000000017941 */ /* 0x000fea0003800000 */
.L_x_243:
        /* <DEDUP_REMOVED lines=10> */
.L_x_246:
[----:B------:R-:W-:Y:S05]  /*6a40*/  BSYNC B1 ;  /* 0x0000000000017941 */ /* 0x000fea0003800000 */
.L_x_245:
        /* <DEDUP_REMOVED lines=9> */
.L_x_248:
[----:B------:R-:W-:Y:S05]  /*6ae0*/  BSYNC B1 ;  /* 0x0000000000017941 */ /* 0x000fea0003800000 */
.L_x_247:
        /* <DEDUP_REMOVED lines=9> */
.L_x_250:
[----:B------:R-:W-:Y:S05]  /*6b80*/  BSYNC B1 ;  /* 0x0000000000017941 */ /* 0x000fea0003800000 */
.L_x_249:
        /* <DEDUP_REMOVED lines=10> */
.L_x_252:
[----:B------:R-:W-:Y:S05]  /*6c30*/  BSYNC B1 ;  /* 0x0000000000017941 */ /* 0x000fea0003800000 */
.L_x_251:
        /* <DEDUP_REMOVED lines=10> */
.L_x_254:
[----:B------:R-:W-:Y:S05]  /*6ce0*/  BSYNC B1 ;  /* 0x0000000000017941 */ /* 0x000fea0003800000 */
.L_x_253:
        /* <DEDUP_REMOVED lines=9> */
.L_x_256:
[----:B------:R-:W-:Y:S05]  /*6d80*/  BSYNC B1 ;  /* 0x0000000000017941 */ /* 0x000fea0003800000 */
.L_x_255:
        /* <DEDUP_REMOVED lines=9> */
.L_x_258:
[----:B------:R-:W-:Y:S05]  /*6e20*/  BSYNC B1 ;  /* 0x0000000000017941 */ /* 0x000fea0003800000 */
.L_x_257:
        /* <DEDUP_REMOVED lines=10> */
.L_x_260:
[----:B------:R-:W-:Y:S05]  /*6ed0*/  BSYNC B1 ;  /* 0x0000000000017941 */ /* 0x000fea0003800000 */
.L_x_259:
        /* <DEDUP_REMOVED lines=10> */
.L_x_262:
[----:B------:R-:W-:Y:S05]  /*6f80*/  BSYNC B1 ;  /* 0x0000000000017941 */ /* 0x000fea0003800000 */
.L_x_261:
        /* <DEDUP_REMOVED lines=9> */
.L_x_264:
[----:B------:R-:W-:Y:S05]  /*7020*/  BSYNC B1 ;  /* 0x0000000000017941 */ /* 0x000fea0003800000 */
.L_x_263:
        /* <DEDUP_REMOVED lines=9> */
.L_x_266:
[----:B------:R-:W-:Y:S05]  /*70c0*/  BSYNC B1 ;  /* 0x0000000000017941 */ /* 0x000fea0003800000 */
.L_x_265:
        /* <DEDUP_REMOVED lines=10> */
.L_x_268:
[----:B------:R-:W-:Y:S05]  /*7170*/  BSYNC B1 ;  /* 0x0000000000017941 */ /* 0x000fea0003800000 */
.L_x_267:
        /* <DEDUP_REMOVED lines=10> */
.L_x_270:
[----:B------:R-:W-:Y:S05]  /*7220*/  BSYNC B1 ;  /* 0x0000000000017941 */ /* 0x000fea0003800000 */
.L_x_269:
        /* <DEDUP_REMOVED lines=9> */
.L_x_272:
[----:B------:R-:W-:Y:S05]  /*72c0*/  BSYNC B1 ;  /* 0x0000000000017941 */ /* 0x000fea0003800000 */
.L_x_271:
        /* <DEDUP_REMOVED lines=9> */
.L_x_274:
[----:B------:R-:W-:Y:S05]  /*7360*/  BSYNC B1 ;  /* 0x0000000000017941 */ /* 0x000fea0003800000 */
.L_x_273:
        /* <DEDUP_REMOVED lines=10> */
.L_x_276:
[----:B------:R-:W-:Y:S05]  /*7410*/  BSYNC B1 ;  /* 0x0000000000017941 */ /* 0x000fea0003800000 */
.L_x_275:
        /* <DEDUP_REMOVED lines=10> */
.L_x_278:
[----:B------:R-:W-:Y:S05]  /*74c0*/  BSYNC B1 ;  /* 0x0000000000017941 */ /* 0x000fea0003800000 */
.L_x_277:
        /* <DEDUP_REMOVED lines=9> */
.L_x_280:
[----:B------:R-:W-:Y:S05]  /*7560*/  BSYNC B1 ;  /* 0x0000000000017941 */ /* 0x000fea0003800000 */
.L_x_279:
        /* <DEDUP_REMOVED lines=9> */
.L_x_282:
[----:B------:R-:W-:Y:S05]  /*7600*/  BSYNC B1 ;  /* 0x0000000000017941 */ /* 0x000fea0003800000 */
.L_x_281:
        /* <DEDUP_REMOVED lines=10> */
.L_x_284:
[----:B------:R-:W-:Y:S05]  /*76b0*/  BSYNC B1 ;  /* 0x0000000000017941 */ /* 0x000fea0003800000 */
.L_x_283:
        /* <DEDUP_REMOVED lines=10> */
.L_x_286:
[----:B------:R-:W-:Y:S05]  /*7760*/  BSYNC B1 ;  /* 0x0000000000017941 */ /* 0x000fea0003800000 */
.L_x_285:
        /* <DEDUP_REMOVED lines=9> */
.L_x_288:
[----:B------:R-:W-:Y:S05]  /*7800*/  BSYNC B1 ;  /* 0x0000000000017941 */ /* 0x000fea0003800000 */
.L_x_287:
[----:B0----5:R-:W-:Y:S01]  /*7810*/  HADD2.F32 R0, -RZ, R19.H0_H0 ;  /* 0x20000013ff007230 */ /* 0x021fe20000004100 */
[----:B------:R-:W-:Y:S01]  /*7820*/  ISETP.GT.AND P0, PT, R3, 0x8, P0 ;  /* 0x000000080300780c */ /* 0x000fe20000704270 */
[----:B------:R-:W-:Y:S01]  /*7830*/  @P1 IMAD.MOV.U32 R4, RZ, RZ, R10 ;  /* 0x000000ffff041224 */ /* 0x000fe200078e000a */
[----:B------:R-:W-:Y:S02]  /*7840*/  BSSY B1, `(.L_x_289) ;  /* 0x0000009000017945 */ /* 0x000fe40003800000 */
[----:B------:R-:W-:-:S04]  /*7850*/  FMUL R5, R0, R155 ;  /* 0x0000009b00057220 */ /* 0x000fc80000400000 */
[----:B------:R-:W-:-:S05]  /*7860*/  FFMA R5, R150, R154, R5 ;  /* 0x0000009a96057223 */ /* 0x000fca0000000005 */
[----:B------:R-:W-:-:S04]  /*7870*/  F2FP.F16.F32.PACK_AB R5, RZ, R5 ;  /* 0x00000005ff05723e */ /* 0x000fc800000000ff */
[----:B------:R-:W-:Y:S01]  /*7880*/  PRMT R2, R5, 0x7610, R2 ;  /* 0x0000761005027816 */ /* 0x000fe20000000002 */
[----:B------:R-:W-:-:S05]  /*7890*/  @P1 IMAD.MOV.U32 R5, RZ, RZ, R11 ;  /* 0x000000ffff051224 */ /* 0x000fca00078e000b */
[----:B------:R0:W-:Y:S01]  /*78a0*/  @P1 STG.E.U16 desc[UR36][R4.64+0x1f0], R2 ;  /* 0x0001f00204001986 */ /* 0x0001e2000c101524 */
[----:B------:R-:W-:Y:S05]  /*78b0*/  @!P0 BRA `(.L_x_290) ;  /* 0x0000000000048947 */ /* 0x000fea0003800000 */
[----:B------:R0:W5:Y:S02]  /*78c0*/  LDG.E.LTC128B.U16 R19, desc[UR36][R8.64+0x1f2] ;  /* 0x0001f22408137981 */ /* 0x000164000c1e1520 */
.L_x_290:
[----:B------:R-:W-:Y:S05]  /*78d0*/  BSYNC B1 ;  /* 0x0000000000017941 */ /* 0x000fea0003800000 */
.L_x_289:
[----:B------:R-:W-:Y:S05]  /*78e0*/  @!P0 BRA `(.L_x_291) ;  /* 0x0000002400488947 */ /* 0x000fea0003800000 */
[----:B-----5:R-:W-:-:S05]  /*78f0*/  HADD2.F32 R0, -RZ, R19.H0_H0 ;  /* 0x20000013ff007230 */ /* 0x020fca0000004100 */
[----:B------:R-:W-:-:S04]  /*7900*/  FMUL R0, R0, R155 ;  /* 0x0000009b00007220 */ /* 0x000fc80000400000 */
[----:B------:R-:W-:-:S05]  /*7910*/  FFMA R0, R151, R154, R0 ;  /* 0x0000009a97007223 */ /* 0x000fca0000000000 */
[----:B------:R-:W-:-:S05]  /*7920*/  F2FP.F16.F32.PACK_AB R0, RZ, R0 ;  /* 0x00000000ff00723e */ /* 0x000fca00000000ff */
[----:B------:R0:W-:Y:S01]  /*7930*/  STG.E.U16 desc[UR36][R10.64+0x1f2], R0 ;  /* 0x0001f2000a007986 */ /* 0x0001e2000c101524 */
[----:B------:R-:W-:Y:S05]  /*7940*/  BRA `(.L_x_291) ;  /* 0x0000002400307947 */ /* 0x000fea0003800000 */
.L_x_38:
[----:B------:R-:W-:Y:S01]  /*7950*/  ISETP.GT.AND P0, PT, R0, 0x1, PT ;  /* 0x000000010000780c */ /* 0x000fe20003f04270 */
[----:B------:R-:W-:Y:S01]  /*7960*/  ULDC.64 UR4, c[0x0][0x5c0] ;  /* 0x0001700000047ab9 */ /* 0x000fe20000000a00 */
[-C--:B------:R-:W-:Y:S01]  /*7970*/  FMUL R24, R24, R154.reuse ;  /* 0x0000009a18187220 */ /* 0x080fe20000400000 */
[-C--:B------:R-:W-:Y:S01]  /*7980*/  FMUL R25, R25, R154.reuse ;  /* 0x0000009a19197220 */ /* 0x080fe20000400000 */
[----:B------:R-:W-:Y:S01]  /*7990*/  ISETP.GT.AND P3, PT, R3, RZ, P0 ;  /* 0x000000ff0300720c */ /* 0x000fe20000764270 */
[-C--:B------:R-:W-:Y:S01]  /*79a0*/  FMUL R26, R26, R154.reuse ;  /* 0x0000009a1a1a7220 */ /* 0x080fe20000400000 */
[----:B------:R-:W-:Y:S01]  /*79b0*/  LEA R4, P4, R6, UR4, 0x1 ;  /* 0x0000000406047c11 */ /* 0x000fe2000f8808ff */
[----:B------:R-:W-:Y:S01]  /*79c0*/  FMUL R27, R27, R154 ;  /* 0x0000009a1b1b7220 */ /* 0x000fe20000400000 */
[----:B------:R-:W-:Y:S01]  /*79d0*/  F2FP.F16.F32.PACK_AB R24, RZ, R24 ;  /* 0x00000018ff18723e */ /* 0x000fe200000000ff */
[-C--:B------:R-:W-:Y:S01]  /*79e0*/  FMUL R28, R28, R154.reuse ;  /* 0x0000009a1c1c7220 */ /* 0x080fe20000400000 */
[----:B------:R-:W-:Y:S01]  /*79f0*/  LEA.HI.X R5, R6, UR5, R179, 0x1, P4 ;  /* 0x0000000506057c11 */ /* 0x000fe2000a0f0cb3 */
[-C--:B------:R-:W-:Y:S01]  /*7a00*/  FMUL R29, R29, R154.reuse ;  /* 0x0000009a1d1d7220 */ /* 0x080fe20000400000 */
[----:B------:R-:W-:Y:S01]  /*7a10*/  F2FP.F16.F32.PACK_AB R25, RZ, R25 ;  /* 0x00000019ff19723e */ /* 0x000fe200000000ff */
[-C--:B------:R-:W-:Y:S01]  /*7a20*/  FMUL R30, R30, R154.reuse ;  /* 0x0000009a1e1e7220 */ /* 0x080fe20000400000 */
[----:B------:R-:W-:Y:S01]  /*7a30*/  SHF.L.U64.HI R11, R10, 0x4, R11 ;  /* 0x000000040a0b7819 */ /* 0x000fe2000001020b */
[----:B------:R-:W-:Y:S01]  /*7a40*/  @P1 STG.E.U16 desc[UR36][R4.64], R24 ;  /* 0x0000001804001986 */ /* 0x000fe2000c101524 */
[----:B------:R-:W-:Y:S01]  /*7a50*/  ISETP.GT.AND P1, PT, R0, 0x8, PT ;  /* 0x000000080000780c */ /* 0x000fe20003f24270 */
[----:B------:R-:W-:Y:S01]  /*7a60*/  FMUL R31, R31, R154 ;  /* 0x0000009a1f1f7220 */ /* 0x000fe20000400000 */
[C---:B------:R-:W-:Y:S01]  /*7a70*/  ISETP.GT.AND P4, PT, R3.reuse, 0x8, P0 ;  /* 0x000000080300780c */ /* 0x040fe20000784270 */
[----:B------:R-:W-:Y:S01]  /*7a80*/  @P3 STG.E.U16 desc[UR36][R4.64+0x2], R25 ;  /* 0x0000021904003986 */ /* 0x000fe2000c101524 */
[----:B------:R-:W-:Y:S01]  /*7a90*/  LEA R6, P3, R10, R4, 0x4 ;  /* 0x000000040a067211 */ /* 0x000fe200078620ff */
[-C--:B------:R-:W-:Y:S01]  /*7aa0*/  FMUL R32, R32, R154.reuse ;  /* 0x0000009a20207220 */ /* 0x080fe20000400000 */
[----:B------:R-:W-:Y:S01]  /*7ab0*/  ISETP.GT.AND P2, PT, R3, 0x8, P2 ;  /* 0x000000080300780c */ /* 0x000fe20001744270 */
[-C--:B------:R-:W-:Y:S01]  /*7ac0*/  FMUL R33, R33, R154.reuse ;  /* 0x0000009a21217220 */ /* 0x080fe20000400000 */
[----:B------:R-:W-:Y:S01]  /*7ad0*/  ISETP.GT.AND P0, PT, R0, 0x9, PT ;  /* 0x000000090000780c */ /* 0x000fe20003f04270 */
[----:B------:R-:W-:Y:S01]  /*7ae0*/  IMAD.X R7, R11, 0x1, R5, P3 ;  /* 0x000000010b077824 */ /* 0x000fe200018e0605 */
[C---:B------:R-:W-:Y:S01]  /*7af0*/  ISETP.GT.AND P5, PT, R3.reuse, RZ, P1 ;  /* 0x000000ff0300720c */ /* 0x040fe20000fa4270 */
[-C--:B------:R-:W-:Y:S01]  /*7b00*/  FMUL R34, R34, R154.reuse ;  /* 0x0000009a22227220 */ /* 0x080fe20000400000 */
[----:B------:R-:W-:Y:S01]  /*7b10*/  ISETP.GT.AND P3, PT, R3, RZ, P0 ;  /* 0x000000ff0300720c */ /* 0x000fe20000764270 */
[----:B------:R-:W-:Y:S01]  /*7b20*/  FMUL R35, R35, R154 ;  /* 0x0000009a23237220 */ /* 0x000fe20000400000 */
[----:B------:R-:W-:Y:S01]  /*7b30*/  F2FP.F16.F32.PACK_AB R26, RZ, R26 ;  /* 0x0000001aff1a723e */ /* 0x000fe200000000ff */
[-C--:B------:R-:W-:Y:S01]  /*7b40*/  FMUL R36, R36, R154.reuse ;  /* 0x0000009a24247220 */ /* 0x080fe20000400000 */
[----:B------:R-:W-:Y:S01]  /*7b50*/  F2FP.F16.F32.PACK_AB R27, RZ, R27 ;  /* 0x0000001bff1b723e */ /* 0x000fe200000000ff */
[----:B------:R-:W-:Y:S01]  /*7b60*/  FMUL R37, R37, R154 ;  /* 0x0000009a25257220 */ /* 0x000fe20000400000 */
[----:B------:R-:W-:Y:S01]  /*7b70*/  F2FP.F16.F32.PACK_AB R28, RZ, R28 ;  /* 0x0000001cff1c723e */ /* 0x000fe200000000ff */
[----:B------:R-:W-:Y:S01]  /*7b80*/  @P2 STG.E.U16 desc[UR36][R6.64], R26 ;  /* 0x0000001a06002986 */ /* 0x000fe2000c101524 */
[----:B------:R-:W-:Y:S01]  /*7b90*/  F2FP.F16.F32.PACK_AB R29, RZ, R29 ;  /* 0x0000001dff1d723e */ /* 0x000fe200000000ff */
[-C--:B------:R-:W-:Y:S01]  /*7ba0*/  FMUL R38, R38, R154.reuse ;  /* 0x0000009a26267220 */ /* 0x080fe20000400000 */
[----:B------:R-:W-:Y:S01]  /*7bb0*/  ISETP.GT.AND P2, PT, R3, 0x8, P1 ;  /* 0x000000080300780c */ /* 0x000fe20000f44270 */
[----:B------:R-:W-:Y:S01]  /*7bc0*/  @P4 STG.E.U16 desc[UR36][R6.64+0x2], R27 ;  /* 0x0000021b06004986 */ /* 0x000fe2000c101524 */
[----:B------:R-:W-:Y:S01]  /*7bd0*/  ISETP.GT.AND P1, PT, R0, 0x10, PT ;  /* 0x000000100000780c */ /* 0x000fe20003f24270 */
[----:B------:R-:W-:Y:S01]  /*7be0*/  FMUL R39, R39, R154 ;  /* 0x0000009a27277220 */ /* 0x000fe20000400000 */
[----:B------:R-:W-:Y:S01]  /*7bf0*/  F2FP.F16.F32.PACK_AB R30, RZ, R30 ;  /* 0x0000001eff1e723e */ /* 0x000fe200000000ff */
[----:B------:R-:W-:Y:S01]  /*7c00*/  @P5 STG.E.U16 desc[UR36][R4.64+0x10], R28 ;  /* 0x0000101c04005986 */ /* 0x000fe2000c101524 */
[C---:B------:R-:W-:Y:S01]  /*7c10*/  ISETP.GT.AND P4, PT, R3.reuse, RZ, P1 ;  /* 0x000000ff0300720c */ /* 0x040fe20000f84270 */
[-C--:B------:R-:W-:Y:S01]  /*7c20*/  FMUL R40, R40, R154.reuse ;  /* 0x0000009a28287220 */ /* 0x080fe20000400000 */
[----:B------:R-:W-:Y:S01]  /*7c30*/  F2FP.F16.F32.PACK_AB R31, RZ, R31 ;  /* 0x0000001fff1f723e */ /* 0x000fe200000000ff */
[----:B------:R-:W-:Y:S01]  /*7c40*/  @P3 STG.E.U16 desc[UR36][R4.64+0x12], R29 ;  /* 0x0000121d04003986 */ /* 0x000fe2000c101524 */
[----:B------:R-:W-:Y:S01]  /*7c50*/  ISETP.GT.AND P3, PT, R3, 0x8, P0 ;  /* 0x000000080300780c */ /* 0x000fe20000764270 */
[----:B------:R-:W-:Y:S01]  /*7c60*/  FMUL R41, R41, R154 ;  /* 0x0000009a29297220 */ /* 0x000fe20000400000 */
[----:B------:R-:W-:Y:S01]  /*7c70*/  ISETP.GT.AND P0, PT, R0, 0x11, PT ;  /* 0x000000110000780c */ /* 0x000fe20003f04270 */
[----:B------:R-:W-:Y:S01]  /*7c80*/  @P2 STG.E.U16 desc[UR36][R6.64+0x10], R30 ;  /* 0x0000101e06002986 */ /* 0x000fe2000c101524 */
[----:B------:R-:W-:Y:S01]  /*7c90*/  F2FP.F16.F32.PACK_AB R32, RZ, R32 ;  /* 0x00000020ff20723e */ /* 0x000fe200000000ff */
[-C--:B------:R-:W-:Y:S01]  /*7ca0*/  FMUL R42, R42, R154.reuse ;  /* 0x0000009a2a2a7220 */ /* 0x080fe20000400000 */
[----:B------:R-:W-:Y:S01]  /*7cb0*/  ISETP.GT.AND P5, PT, R3, RZ, P0 ;  /* 0x000000ff0300720c */ /* 0x000fe200007a4270 */
[-C--:B------:R-:W-:Y:S01]  /*7cc0*/  FMUL R43, R43, R154.reuse ;  /* 0x0000009a2b2b7220 */ /* 0x080fe20000400000 */
[----:B------:R-:W-:Y:S01]  /*7cd0*/  ISETP.GT.AND P2, PT, R3, 0x8, P1 ;  /* 0x000000080300780c */ /* 0x000fe20000f44270 */
[-C--:B------:R-:W-:Y:S01]  /*7ce0*/  FMUL R44, R44, R154.reuse ;  /* 0x0000009a2c2c7220 */ /* 0x080fe20000400000 */
[----:B------:R-:W-:Y:S01]  /*7cf0*/  ISETP.GT.AND P1, PT, R0, 0x18, PT ;  /* 0x000000180000780c */ /* 0x000fe20003f24270 */
[-C--:B------:R-:W-:Y:S01]  /*7d00*/  FMUL R45, R45, R154.reuse ;  /* 0x0000009a2d2d7220 */ /* 0x080fe20000400000 */
[----:B------:R-:W-:Y:S01]  /*7d10*/  F2FP.F16.F32.PACK_AB R33, RZ, R33 ;  /* 0x00000021ff21723e */ /* 0x000fe200000000ff */
[----:B------:R-:W-:Y:S01]  /*7d20*/  @P3 STG.E.U16 desc[UR36][R6.64+0x12], R31 ;  /* 0x0000121f06003986 */ /* 0x000fe2000c101524 */
[C---:B------:R-:W-:Y:S01]  /*7d30*/  ISETP.GT.AND P3, PT, R3.reuse, 0x8, P0 ;  /* 0x000000080300780c */ /* 0x040fe20000764270 */
[-C--:B------:R-:W-:Y:S01]  /*7d40*/  FMUL R46, R46, R154.reuse ;  /* 0x0000009a2e2e7220 */ /* 0x080fe20000400000 */
[----:B------:R-:W-:Y:S01]  /*7d50*/  ISETP.GT.AND P0, PT, R0, 0x19, PT ;  /* 0x000000190000780c */ /* 0x000fe20003f04270 */
[----:B------:R-:W-:Y:S01]  /*7d60*/  @P4 STG.E.U16 desc[UR36][R4.64+0x20], R32 ;  /* 0x0000202004004986 */ /* 0x000fe2000c101524 */
[----:B------:R-:W-:Y:S01]  /*7d70*/  ISETP.GT.AND P4, PT, R3, RZ, P1 ;  /* 0x000000ff0300720c */ /* 0x000fe20000f84270 */
[----:B------:R-:W-:Y:S01]  /*7d80*/  FMUL R47, R47, R154 ;  /* 0x0000009a2f2f7220 */ /* 0x000fe20000400000 */
[----:B------:R-:W-:Y:S01]  /*7d90*/  F2FP.F16.F32.PACK_AB R34, RZ, R34 ;  /* 0x00000022ff22723e */ /* 0x000fe200000000ff */
[----:B------:R-:W-:Y:S01]  /*7da0*/  @P5 STG.E.U16 desc[UR36][R4.64+0x22], R33 ;  /* 0x0000222104005986 */ /* 0x000fe2000c101524 */
[----:B------:R-:W-:Y:S01]  /*7db0*/  ISETP.GT.AND P5, PT, R3, RZ, P0 ;  /* 0x000000ff0300720c */ /* 0x000fe200007a4270 */
[----:B------:R-:W-:Y:S01]  /*7dc0*/  FMUL R48, R48, R154 ;  /* 0x0000009a30307220 */ /* 0x000fe20000400000 */
[----:B------:R-:W-:Y:S01]  /*7dd0*/  F2FP.F16.F32.PACK_AB R35, RZ, R35 ;  /* 0x00000023ff23723e */ /* 0x000fe200000000ff */
[----:B------:R-:W-:Y:S01]  /*7de0*/  @P2 STG.E.U16 desc[UR36][R6.64+0x20], R34 ;  /* 0x0000202206002986 */ /* 0x000fe2000c101524 */
[----:B------:R-:W-:Y:S01]  /*7df0*/  F2FP.F16.F32.PACK_AB R36, RZ, R36 ;  /* 0x00000024ff24723e */ /* 0x000fe200000000ff */
[-C--:B------:R-:W-:Y:S01]  /*7e00*/  FMUL R49, R49, R154.reuse ;  /* 0x0000009a31317220 */ /* 0x080fe20000400000 */
[C---:B------:R-:W-:Y:S01]  /*7e10*/  ISETP.GT.AND P2, PT, R3.reuse, 0x8, P1 ;  /* 0x000000080300780c */ /* 0x040fe20000f44270 */
[----:B------:R-:W-:Y:S01]  /*7e20*/  @P3 STG.E.U16 desc[UR36][R6.64+0x22], R35 ;  /* 0x0000222306003986 */ /* 0x000fe2000c101524 */
[----:B------:R-:W-:Y:S01]  /*7e30*/  ISETP.GT.AND P1, PT, R0, 0x20, PT ;  /* 0x000000200000780c */ /* 0x000fe20003f24270 */
[-C--:B------:R-:W-:Y:S01]  /*7e40*/  FMUL R50, R50, R154.reuse ;  /* 0x0000009a32327220 */ /* 0x080fe20000400000 */
[----:B------:R-:W-:Y:S01]  /*7e50*/  F2FP.F16.F32.PACK_AB R37, RZ, R37 ;  /* 0x00000025ff25723e */ /* 0x000fe200000000ff */
[----:B------:R-:W-:Y:S01]  /*7e60*/  @P4 STG.E.U16 desc[UR36][R4.64+0x30], R36 ;  /* 0x0000302404004986 */ /* 0x000fe2000c101524 */
[----:B------:R-:W-:Y:S01]  /*7e70*/  ISETP.GT.AND P3, PT, R3, 0x8, P0 ;  /* 0x000000080300780c */ /* 0x000fe20000764270 */
[-C--:B------:R-:W-:Y:S01]  /*7e80*/  FMUL R51, R51, R154.reuse ;  /* 0x0000009a33337220 */ /* 0x080fe20000400000 */
[----:B------:R-:W-:Y:S01]  /*7e90*/  ISETP.GT.AND P0, PT, R0, 0x21, PT ;  /* 0x000000210000780c */ /* 0x000fe20003f04270 */
[----:B------:R-:W-:Y:S01]  /*7ea0*/  @P5 STG.E.U16 desc[UR36][R4.64+0x32], R37 ;  /* 0x0000322504005986 */ /* 0x000fe2000c101524 */
[----:B------:R-:W-:Y:S01]  /*7eb0*/  ISETP.GT.AND P4, PT, R3, RZ, P1 ;  /* 0x000000ff0300720c */ /* 0x000fe20000f84270 */
[----:B------:R-:W-:Y:S01]  /*7ec0*/  FMUL R52, R52, R154 ;  /* 0x0000009a34347220 */ /* 0x000fe20000400000 */
[----:B------:R-:W-:Y:S01]  /*7ed0*/  F2FP.F16.F32.PACK_AB R38, RZ, R38 ;  /* 0x00000026ff26723e */ /* 0x000fe200000000ff */
[-C--:B------:R-:W-:Y:S01]  /*7ee0*/  FMUL R53, R53, R154.reuse ;  /* 0x0000009a35357220 */ /* 0x080fe20000400000 */
        /* <DEDUP_REMOVED lines=325> */
[----:B------:R-:W-:Y:S01]  /*9340*/  FMUL R151, R151, R154 ;  /* 0x0000009a97977220 */ /* 0x000fe20000400000 */
[----:B------:R-:W-:Y:S01]  /*9350*/  ISETP.GT.AND P2, PT, R3, 0x8, P1 ;  /* 0x000000080300780c */ /* 0x000fe20000f44270 */
[----:B------:R-:W-:Y:S01]  /*9360*/  @P3 STG.E.U16 desc[UR36][R6.64+0x132], R103 ;  /* 0x0001326706003986 */ /* 0x000fe2000c101524 */
[----:B------:R-:W-:-:S02]  /*9370*/  ISETP.GT.AND P1, PT, R0, 0xa8, PT ;  /* 0x000000a80000780c */ /* 0x000fc40003f24270 */
[----:B------:R-:W-:Y:S01]  /*9380*/  F2FP.F16.F32.PACK_AB R105, RZ, R105 ;  /* 0x00000069ff69723e */ /* 0x000fe200000000ff */
[----:B------:R-:W-:Y:S01]  /*9390*/  @P4 STG.E.U16 desc[UR36][R4.64+0x140], R104 ;  /* 0x0001406804004986 */ /* 0x000fe2000c101524 */
[C---:B------:R-:W-:Y:S02]  /*93a0*/  ISETP.GT.AND P3, PT, R3.reuse, 0x8, P0 ;  /* 0x000000080300780c */ /* 0x040fe40000764270 */
[----:B------:R-:W-:Y:S01]  /*93b0*/  ISETP.GT.AND P0, PT, R0, 0xa9, PT ;  /* 0x000000a90000780c */ /* 0x000fe20003f04270 */
[----:B------:R-:W-:Y:S01]  /*93c0*/  @P5 STG.E.U16 desc[UR36][R4.64+0x142], R105 ;  /* 0x0001426904005986 */ /* 0x000fe2000c101524 */
[C---:B------:R-:W-:Y:S02]  /*93d0*/  ISETP.GT.AND P4, PT, R3.reuse, RZ, P1 ;  /* 0x000000ff0300720c */ /* 0x040fe40000f84270 */
[----:B------:R-:W-:Y:S02]  /*93e0*/  F2FP.F16.F32.PACK_AB R106, RZ, R106 ;  /* 0x0000006aff6a723e */ /* 0x000fe400000000ff */
[----:B------:R-:W-:-:S02]  /*93f0*/  ISETP.GT.AND P5, PT, R3, RZ, P0 ;  /* 0x000000ff0300720c */ /* 0x000fc400007a4270 */
[----:B------:R-:W-:Y:S01]  /*9400*/  F2FP.F16.F32.PACK_AB R107, RZ, R107 ;  /* 0x0000006bff6b723e */ /* 0x000fe200000000ff */
[----:B------:R-:W-:Y:S01]  /*9410*/  @P2 STG.E.U16 desc[UR36][R6.64+0x140], R106 ;  /* 0x0001406a06002986 */ /* 0x000fe2000c101524 */
[----:B------:R-:W-:Y:S02]  /*9420*/  F2FP.F16.F32.PACK_AB R108, RZ, R108 ;  /* 0x0000006cff6c723e */ /* 0x000fe400000000ff */
[C---:B------:R-:W-:Y:S01]  /*9430*/  ISETP.GT.AND P2, PT, R3.reuse, 0x8, P1 ;  /* 0x000000080300780c */ /* 0x040fe20000f44270 */
[----:B------:R-:W-:Y:S01]  /*9440*/  @P3 STG.E.U16 desc[UR36][R6.64+0x142], R107 ;  /* 0x0001426b06003986 */ /* 0x000fe2000c101524 */
[----:B------:R-:W-:Y:S02]  /*9450*/  ISETP.GT.AND P1, PT, R0, 0xb0, PT ;  /* 0x000000b00000780c */ /* 0x000fe40003f24270 */
[----:B------:R-:W-:Y:S01]  /*9460*/  F2FP.F16.F32.PACK_AB R109, RZ, R109 ;  /* 0x0000006dff6d723e */ /* 0x000fe200000000ff */
[----:B------:R-:W-:Y:S01]  /*9470*/  @P4 STG.E.U16 desc[UR36][R4.64+0x150], R108 ;  /* 0x0001506c04004986 */ /* 0x000fe2000c101524 */
[----:B------:R-:W-:-:S02]  /*9480*/  ISETP.GT.AND P3, PT, R3, 0x8, P0 ;  /* 0x000000080300780c */ /* 0x000fc40000764270 */
[----:B------:R-:W-:Y:S01]  /*9490*/  ISETP.GT.AND P0, PT, R0, 0xb1, PT ;  /* 0x000000b10000780c */ /* 0x000fe20003f04270 */
[----:B------:R-:W-:Y:S01]  /*94a0*/  @P5 STG.E.U16 desc[UR36][R4.64+0x152], R109 ;  /* 0x0001526d04005986 */ /* 0x000fe2000c101524 */
[C---:B------:R-:W-:Y:S02]  /*94b0*/  ISETP.GT.AND P4, PT, R3.reuse, RZ, P1 ;  /* 0x000000ff0300720c */ /* 0x040fe40000f84270 */
[----:B------:R-:W-:Y:S02]  /*94c0*/  F2FP.F16.F32.PACK_AB R110, RZ, R110 ;  /* 0x0000006eff6e723e */ /* 0x000fe400000000ff */
[----:B------:R-:W-:Y:S02]  /*94d0*/  ISETP.GT.AND P5, PT, R3, RZ, P0 ;  /* 0x000000ff0300720c */ /* 0x000fe400007a4270 */
[----:B------:R-:W-:Y:S01]  /*94e0*/  F2FP.F16.F32.PACK_AB R111, RZ, R111 ;  /* 0x0000006fff6f723e */ /* 0x000fe200000000ff */
[----:B------:R-:W-:Y:S01]  /*94f0*/  @P2 STG.E.U16 desc[UR36][R6.64+0x150], R110 ;  /* 0x0001506e06002986 */ /* 0x000fe2000c101524 */
[----:B------:R-:W-:-:S02]  /*9500*/  F2FP.F16.F32.PACK_AB R112, RZ, R112 ;  /* 0x00000070ff70723e */ /* 0x000fc400000000ff */
[C---:B------:R-:W-:Y:S01]  /*9510*/  ISETP.GT.AND P2, PT, R3.reuse, 0x8, P1 ;  /* 0x000000080300780c */ /* 0x040fe20000f44270 */
[----:B------:R-:W-:Y:S01]  /*9520*/  @P3 STG.E.U16 desc[UR36][R6.64+0x152], R111 ;  /* 0x0001526f06003986 */ /* 0x000fe2000c101524 */
[C---:B------:R-:W-:Y:S02]  /*9530*/  ISETP.GT.AND P1, PT, R0.reuse, 0xb8, PT ;  /* 0x000000b80000780c */ /* 0x040fe40003f24270 */
[----:B------:R-:W-:Y:S01]  /*9540*/  F2FP.F16.F32.PACK_AB R113, RZ, R113 ;  /* 0x00000071ff71723e */ /* 0x000fe200000000ff */
[----:B------:R-:W-:Y:S01]  /*9550*/  @P4 STG.E.U16 desc[UR36][R4.64+0x160], R112 ;  /* 0x0001607004004986 */ /* 0x000fe2000c101524 */
[C---:B------:R-:W-:Y:S02]  /*9560*/  ISETP.GT.AND P3, PT, R3.reuse, 0x8, P0 ;  /* 0x000000080300780c */ /* 0x040fe40000764270 */
[----:B------:R-:W-:Y:S01]  /*9570*/  ISETP.GT.AND P0, PT, R0, 0xb9, PT ;  /* 0x000000b90000780c */ /* 0x000fe20003f04270 */
[----:B------:R-:W-:Y:S01]  /*9580*/  @P5 STG.E.U16 desc[UR36][R4.64+0x162], R113 ;  /* 0x0001627104005986 */ /* 0x000fe2000c101524 */
[----:B------:R-:W-:-:S02]  /*9590*/  ISETP.GT.AND P4, PT, R3, RZ, P1 ;  /* 0x000000ff0300720c */ /* 0x000fc40000f84270 */
[----:B------:R-:W-:Y:S02]  /*95a0*/  F2FP.F16.F32.PACK_AB R114, RZ, R114 ;  /* 0x00000072ff72723e */ /* 0x000fe400000000ff */
[C---:B------:R-:W-:Y:S02]  /*95b0*/  ISETP.GT.AND P5, PT, R3.reuse, RZ, P0 ;  /* 0x000000ff0300720c */ /* 0x040fe400007a4270 */
[----:B------:R-:W-:Y:S01]  /*95c0*/  F2FP.F16.F32.PACK_AB R115, RZ, R115 ;  /* 0x00000073ff73723e */ /* 0x000fe200000000ff */
[----:B------:R-:W-:Y:S01]  /*95d0*/  @P2 STG.E.U16 desc[UR36][R6.64+0x160], R114 ;  /* 0x0001607206002986 */ /* 0x000fe2000c101524 */
[----:B------:R-:W-:Y:S02]  /*95e0*/  F2FP.F16.F32.PACK_AB R116, RZ, R116 ;  /* 0x00000074ff74723e */ /* 0x000fe400000000ff */
        /* <DEDUP_REMOVED lines=65> */
[----:B------:R-:W-:Y:S02]  /*9a00*/  ISETP.GT.AND P5, PT, R3, RZ, P0 ;  /* 0x000000ff0300720c */ /* 0x000fe400007a4270 */
[----:B------:R-:W-:Y:S02]  /*9a10*/  F2FP.F16.F32.PACK_AB R134, RZ, R134 ;  /* 0x00000086ff86723e */ /* 0x000fe400000000ff */
[----:B------:R-:W-:Y:S02]  /*9a20*/  F2FP.F16.F32.PACK_AB R135, RZ, R135 ;  /* 0x00000087ff87723e */ /* 0x000fe400000000ff */
[----:B------:R-:W-:Y:S01]  /*9a30*/  F2FP.F16.F32.PACK_AB R136, RZ, R136 ;  /* 0x00000088ff88723e */ /* 0x000fe200000000ff */
[----:B------:R-:W-:Y:S01]  /*9a40*/  @P2 STG.E.U16 desc[UR36][R6.64+0x1b0], R134 ;  /* 0x0001b08606002986 */ /* 0x000fe2000c101524 */
[----:B------:R-:W-:-:S02]  /*9a50*/  F2FP.F16.F32.PACK_AB R137, RZ, R137 ;  /* 0x00000089ff89723e */ /* 0x000fc400000000ff */
[C---:B------:R-:W-:Y:S01]  /*9a60*/  ISETP.GT.AND P1, PT, R3.reuse, 0x8, P1 ;  /* 0x000000080300780c */ /* 0x040fe20000f24270 */
[----:B------:R-:W-:Y:S01]  /*9a70*/  @P3 STG.E.U16 desc[UR36][R6.64+0x1b2], R135 ;  /* 0x0001b28706003986 */ /* 0x000fe2000c101524 */
[C---:B------:R-:W-:Y:S02]  /*9a80*/  ISETP.GT.AND P2, PT, R3.reuse, 0x8, P0 ;  /* 0x000000080300780c */ /* 0x040fe40000744270 */
[C---:B------:R-:W-:Y:S01]  /*9a90*/  ISETP.GT.AND P0, PT, R0.reuse, 0xe9, PT ;  /* 0x000000e90000780c */ /* 0x040fe20003f04270 */
[----:B------:R-:W-:Y:S01]  /*9aa0*/  @P4 STG.E.U16 desc[UR36][R4.64+0x1c0], R136 ;  /* 0x0001c08804004986 */ /* 0x000fe2000c101524 */
[----:B------:R-:W-:Y:S02]  /*9ab0*/  ISETP.GT.AND P4, PT, R0, 0xe8, PT ;  /* 0x000000e80000780c */ /* 0x000fe40003f84270 */
[----:B------:R-:W-:Y:S01]  /*9ac0*/  F2FP.F16.F32.PACK_AB R138, RZ, R138 ;  /* 0x0000008aff8a723e */ /* 0x000fe200000000ff */
[----:B------:R-:W-:Y:S01]  /*9ad0*/  @P5 STG.E.U16 desc[UR36][R4.64+0x1c2], R137 ;  /* 0x0001c28904005986 */ /* 0x000fe2000c101524 */
[----:B------:R-:W-:-:S02]  /*9ae0*/  ISETP.GT.AND P5, PT, R3, RZ, P4 ;  /* 0x000000ff0300720c */ /* 0x000fc400027a4270 */
[----:B------:R-:W-:Y:S01]  /*9af0*/  F2FP.F16.F32.PACK_AB R139, RZ, R139 ;  /* 0x0000008bff8b723e */ /* 0x000fe200000000ff */
[----:B------:R-:W-:Y:S01]  /*9b00*/  @P1 STG.E.U16 desc[UR36][R6.64+0x1c0], R138 ;  /* 0x0001c08a06001986 */ /* 0x000fe2000c101524 */
[----:B------:R-:W-:Y:S02]  /*9b10*/  F2FP.F16.F32.PACK_AB R140, RZ, R140 ;  /* 0x0000008cff8c723e */ /* 0x000fe400000000ff */
[C---:B------:R-:W-:Y:S01]  /*9b20*/  ISETP.GT.AND P3, PT, R3.reuse, RZ, P0 ;  /* 0x000000ff0300720c */ /* 0x040fe20000764270 */
[----:B------:R-:W-:Y:S01]  /*9b30*/  @P2 STG.E.U16 desc[UR36][R6.64+0x1c2], R139 ;  /* 0x0001c28b06002986 */ /* 0x000fe2000c101524 */
[C---:B------:R-:W-:Y:S02]  /*9b40*/  ISETP.GT.AND P4, PT, R3.reuse, 0x8, P4 ;  /* 0x000000080300780c */ /* 0x040fe40002784270 */
[----:B------:R-:W-:Y:S02]  /*9b50*/  F2FP.F16.F32.PACK_AB R141, RZ, R141 ;  /* 0x0000008dff8d723e */ /* 0x000fe400000000ff */
[----:B------:R-:W-:Y:S01]  /*9b60*/  F2FP.F16.F32.PACK_AB R142, RZ, R142 ;  /* 0x0000008eff8e723e */ /* 0x000fe200000000ff */
[----:B------:R-:W-:Y:S01]  /*9b70*/  @P5 STG.E.U16 desc[UR36][R4.64+0x1d0], R140 ;  /* 0x0001d08c04005986 */ /* 0x000fe2000c101524 */
[----:B------:R-:W-:-:S02]  /*9b80*/  ISETP.GT.AND P5, PT, R3, 0x8, P0 ;  /* 0x000000080300780c */ /* 0x000fc400007a4270 */
[----:B------:R-:W-:Y:S02]  /*9b90*/  F2FP.F16.F32.PACK_AB R143, RZ, R143 ;  /* 0x0000008fff8f723e */ /* 0x000fe400000000ff */
[C---:B------:R-:W-:Y:S01]  /*9ba0*/  ISETP.GT.AND P0, PT, R0.reuse, 0xf1, PT ;  /* 0x000000f10000780c */ /* 0x040fe20003f04270 */
[----:B------:R-:W-:Y:S01]  /*9bb0*/  @P3 STG.E.U16 desc[UR36][R4.64+0x1d2], R141 ;  /* 0x0001d28d04003986 */ /* 0x000fe2000c101524 */
[----:B------:R-:W-:Y:S02]  /*9bc0*/  ISETP.GT.AND P3, PT, R0, 0xf0, PT ;  /* 0x000000f00000780c */ /* 0x000fe40003f64270 */
[----:B------:R-:W-:Y:S01]  /*9bd0*/  F2FP.F16.F32.PACK_AB R144, RZ, R144 ;  /* 0x00000090ff90723e */ /* 0x000fe200000000ff */
[----:B------:R-:W-:Y:S01]  /*9be0*/  @P4 STG.E.U16 desc[UR36][R6.64+0x1d0], R142 ;  /* 0x0001d08e06004986 */ /* 0x000fe2000c101524 */
[C---:B------:R-:W-:Y:S02]  /*9bf0*/  ISETP.GT.AND P4, PT, R3.reuse, RZ, P3 ;  /* 0x000000ff0300720c */ /* 0x040fe40001f84270 */
[C---:B------:R-:W-:Y:S01]  /*9c00*/  ISETP.GT.AND P3, PT, R3.reuse, 0x8, P3 ;  /* 0x000000080300780c */ /* 0x040fe20001f64270 */
[----:B------:R-:W-:Y:S01]  /*9c10*/  @P5 STG.E.U16 desc[UR36][R6.64+0x1d2], R143 ;  /* 0x0001d28f06005986 */ /* 0x000fe2000c101524 */
[----:B------:R-:W-:-:S02]  /*9c20*/  ISETP.GT.AND P5, PT, R3, RZ, P0 ;  /* 0x000000ff0300720c */ /* 0x000fc400007a4270 */
[----:B------:R-:W-:Y:S02]  /*9c30*/  F2FP.F16.F32.PACK_AB R145, RZ, R145 ;  /* 0x00000091ff91723e */ /* 0x000fe400000000ff */
[C---:B------:R-:W-:Y:S02]  /*9c40*/  ISETP.GT.AND P0, PT, R3.reuse, 0x8, P0 ;  /* 0x000000080300780c */ /* 0x040fe40000704270 */
[C---:B------:R-:W-:Y:S02]  /*9c50*/  ISETP.GT.AND P1, PT, R0.reuse, 0xf9, PT ;  /* 0x000000f90000780c */ /* 0x040fe40003f24270 */
[----:B------:R-:W-:Y:S01]  /*9c60*/  ISETP.GT.AND P2, PT, R0, 0xf8, PT ;  /* 0x000000f80000780c */ /* 0x000fe20003f44270 */
[----:B------:R-:W-:Y:S01]  /*9c70*/  @P4 STG.E.U16 desc[UR36][R4.64+0x1e0], R144 ;  /* 0x0001e09004004986 */ /* 0x000fe2000c101524 */
[C---:B------:R-:W-:Y:S01]  /*9c80*/  ISETP.GT.AND P4, PT, R3.reuse, RZ, P1 ;  /* 0x000000ff0300720c */ /* 0x040fe20000f84270 */
[----:B------:R-:W-:Y:S01]  /*9c90*/  @P3 IMAD.MOV.U32 R2, RZ, RZ, R6 ;  /* 0x000000ffff023224 */ /* 0x000fe200078e0006 */
[C---:B------:R-:W-:Y:S01]  /*9ca0*/  ISETP.GT.AND P1, PT, R3.reuse, 0x8, P1 ;  /* 0x000000080300780c */ /* 0x040fe20000f24270 */
[----:B------:R-:W-:Y:S01]  /*9cb0*/  @P5 STG.E.U16 desc[UR36][R4.64+0x1e2], R145 ;  /* 0x0001e29104005986 */ /* 0x000fe2000c101524 */
[----:B------:R-:W-:-:S02]  /*9cc0*/  ISETP.GT.AND P5, PT, R3, RZ, P2 ;  /* 0x000000ff0300720c */ /* 0x000fc400017a4270 */
[----:B------:R-:W-:Y:S01]  /*9cd0*/  ISETP.GT.AND P2, PT, R3, 0x8, P2 ;  /* 0x000000080300780c */ /* 0x000fe20001744270 */
[----:B------:R-:W-:Y:S01]  /*9ce0*/  @P3 IMAD.MOV.U32 R3, RZ, RZ, R7 ;  /* 0x000000ffff033224 */ /* 0x000fe200078e0007 */
[----:B------:R-:W-:Y:S02]  /*9cf0*/  F2FP.F16.F32.PACK_AB R146, RZ, R146 ;  /* 0x00000092ff92723e */ /* 0x000fe400000000ff */
[----:B------:R-:W-:Y:S02]  /*9d00*/  F2FP.F16.F32.PACK_AB R147, RZ, R147 ;  /* 0x00000093ff93723e */ /* 0x000fe400000000ff */
[----:B------:R-:W-:Y:S01]  /*9d10*/  F2FP.F16.F32.PACK_AB R148, RZ, R148 ;  /* 0x00000094ff94723e */ /* 0x000fe200000000ff */
[----:B------:R0:W-:Y:S01]  /*9d20*/  @P3 STG.E.U16 desc[UR36][R2.64+0x1e0], R146 ;  /* 0x0001e09202003986 */ /* 0x0001e2000c101524 */
[----:B------:R-:W-:Y:S02]  /*9d30*/  F2FP.F16.F32.PACK_AB R149, RZ, R149 ;  /* 0x00000095ff95723e */ /* 0x000fe400000000ff */
[----:B------:R-:W-:-:S02]  /*9d40*/  F2FP.F16.F32.PACK_AB R150, RZ, R150 ;  /* 0x00000096ff96723e */ /* 0x000fc400000000ff */
[----:B------:R-:W-:Y:S01]  /*9d50*/  F2FP.F16.F32.PACK_AB R151, RZ, R151 ;  /* 0x00000097ff97723e */ /* 0x000fe200000000ff */
[----:B0-----:R-:W-:Y:S02]  /*9d60*/  @P0 IMAD.MOV.U32 R2, RZ, RZ, R6 ;  /* 0x000000ffff020224 */ /* 0x001fe400078e0006 */
[----:B------:R-:W-:-:S05]  /*9d70*/  @P0 IMAD.MOV.U32 R3, RZ, RZ, R7 ;  /* 0x000000ffff030224 */ /* 0x000fca00078e0007 */
[----:B------:R0:W-:Y:S02]  /*9d80*/  @P0 STG.E.U16 desc[UR36][R2.64+0x1e2], R147 ;  /* 0x0001e29302000986 */ /* 0x0001e4000c101524 */
[----:B0-----:R-:W-:Y:S02]  /*9d90*/  @P5 IMAD.MOV.U32 R2, RZ, RZ, R4 ;  /* 0x000000ffff025224 */ /* 0x001fe400078e0004 */
[----:B------:R-:W-:-:S05]  /*9da0*/  @P5 IMAD.MOV.U32 R3, RZ, RZ, R5 ;  /* 0x000000ffff035224 */ /* 0x000fca00078e0005 */
[----:B------:R0:W-:Y:S04]  /*9db0*/  @P5 STG.E.U16 desc[UR36][R2.64+0x1f0], R148 ;  /* 0x0001f09402005986 */ /* 0x0001e8000c101524 */
[----:B------:R1:W-:Y:S01]  /*9dc0*/  @P4 STG.E.U16 desc[UR36][R4.64+0x1f2], R149 ;  /* 0x0001f29504004986 */ /* 0x0003e2000c101524 */
[----:B0-----:R-:W-:Y:S02]  /*9dd0*/  @P2 IMAD.MOV.U32 R2, RZ, RZ, R6 ;  /* 0x000000ffff022224 */ /* 0x001fe400078e0006 */
[----:B------:R-:W-:-:S05]  /*9de0*/  @P2 IMAD.MOV.U32 R3, RZ, RZ, R7 ;  /* 0x000000ffff032224 */ /* 0x000fca00078e0007 */
[----:B------:R1:W-:Y:S04]  /*9df0*/  @P2 STG.E.U16 desc[UR36][R2.64+0x1f0], R150 ;  /* 0x0001f09602002986 */ /* 0x0003e8000c101524 */
[----:B------:R1:W-:Y:S02]  /*9e00*/  @P1 STG.E.U16 desc[UR36][R6.64+0x1f2], R151 ;  /* 0x0001f29706001986 */ /* 0x0003e4000c101524 */
.L_x_291:
[----:B------:R-:W-:Y:S05]  /*9e10*/  BSYNC B0 ;  /* 0x0000000000007941 */ /* 0x000fea0003800000 */
.L_x_37:
[----:B01----:R-:W2:Y:S01]  /*9e20*/  LDL.64 R2, [R1] ;  /* 0x0000000001027983 */ /* 0x003ea20000100a00 */
[----:B------:R-:W-:Y:S01]  /*9e30*/  ULDC.64 UR4, c[0x0][0x650] ;  /* 0x0001940000047ab9 */ /* 0x000fe20000000a00 */
[----:B------:R0:W-:Y:S01]  /*9e40*/  SYNCS.ARRIVE.TRANS64.A1T0 RZ, [R162+UR45], RZ ;  /* 0x000000ffa2ff79a7 */ /* 0x0001e2000810002d */
[----:B------:R-:W-:Y:S01]  /*9e50*/  PRMT R0, RZ, 0x7610, R0 ;  /* 0x00007610ff007816 */ /* 0x000fe20000000000 */
[----:B-----5:R-:W-:Y:S02]  /*9e60*/  IMAD.MOV.U32 R19, RZ, RZ, -0x1 ;  /* 0xffffffffff137424 */ /* 0x020fe400078e00ff */
[----:B------:R-:W-:Y:S01]  /*9e70*/  IMAD.MOV.U32 R22, RZ, RZ, -0x1 ;  /* 0xffffffffff167424 */ /* 0x000fe200078e00ff */
[----:B--2---:R-:W-:-:S04]  /*9e80*/  LEA R18, P0, R2, R18, 0x1 ;  /* 0x0000001202127211 */ /* 0x004fc800078008ff */
[----:B------:R-:W-:Y:S01]  /*9e90*/  LEA.HI.X R17, R2, R17, R23, 0x1, P0 ;  /* 0x0000001102117211 */ /* 0x000fe200000f0c17 */
[----:B------:R-:W-:Y:S01]  /*9ea0*/  IMAD.MOV.U32 R2, RZ, RZ, -0x1 ;  /* 0xffffffffff027424 */ /* 0x000fe200078e00ff */
[----:B------:R-:W-:-:S04]  /*9eb0*/  ISETP.GE.U32.AND P0, PT, R18, UR4, PT ;  /* 0x0000000412007c0c */ /* 0x000fc8000bf06070 */
[----:B------:R-:W-:-:S13]  /*9ec0*/  ISETP.GE.U32.AND.EX P0, PT, R17, UR5, PT, P0 ;  /* 0x0000000511007c0c */ /* 0x000fda000bf06100 */
[----:B0-----:R-:W-:Y:S05]  /*9ed0*/  @P0 BRA `(.L_x_292) ;  /* 0x0000000400700947 */ /* 0x001fea0003800000 */
[----:B------:R-:W0:Y:S01]  /*9ee0*/  S2R R10, SR_CTAID.X ;  /* 0x00000000000a7919 */ /* 0x000e220000002500 */
[----:B------:R-:W1:Y:S01]  /*9ef0*/  LDC.64 R8, c[0x0][0x628] ;  /* 0x00018a00ff087b82 */ /* 0x000e620000000a00 */
[----:B------:R-:W-:Y:S01]  /*9f00*/  ULDC UR4, c[0x0][0x150] ;  /* 0x0000540000047ab9 */ /* 0x000fe20000000800 */
[----:B---34-:R-:W-:Y:S01]  /*9f10*/  IMAD.MOV.U32 R6, RZ, RZ, R18 ;  /* 0x000000ffff067224 */ /* 0x018fe200078e0012 */
[----:B------:R-:W2:Y:S01]  /*9f20*/  S2R R20, SR_CTAID.Y ;  /* 0x0000000000147919 */ /* 0x000ea20000002600 */
[----:B------:R-:W-:-:S04]  /*9f30*/  IMAD.MOV.U32 R7, RZ, RZ, R17 ;  /* 0x000000ffff077224 */ /* 0x000fc800078e0011 */
[----:B------:R-:W3:Y:S08]  /*9f40*/  LDC R15, c[0x0][0x144] ;  /* 0x00005100ff0f7b82 */ /* 0x000ef00000000800 */
[----:B------:R-:W4:Y:S08]  /*9f50*/  LDC R0, c[0x0][0x630] ;  /* 0x00018c00ff007b82 */ /* 0x000f300000000800 */
[----:B------:R-:W2:Y:S01]  /*9f60*/  LDC.64 R12, c[0x0][0x620] ;  /* 0x00018800ff0c7b82 */ /* 0x000ea20000000a00 */
[----:B-1----:R-:W-:-:S04]  /*9f70*/  ISETP.NE.U32.AND P0, PT, R8, RZ, PT ;  /* 0x000000ff0800720c */ /* 0x002fc80003f05070 */
[----:B------:R-:W-:Y:S02]  /*9f80*/  ISETP.NE.AND.EX P0, PT, R9, RZ, PT, P0 ;  /* 0x000000ff0900720c */ /* 0x000fe40003f05300 */
[----:B0-----:R-:W-:-:S05]  /*9f90*/  I2FP.F32.U32 R2, R10 ;  /* 0x0000000a00027245 */ /* 0x001fca0000201000 */
[----:B------:R-:W-:-:S04]  /*9fa0*/  FMUL R2, R2, UR4 ;  /* 0x0000000402027c20 */ /* 0x000fc80008400000 */
[----:B------:R0:W1:Y:S02]  /*9fb0*/  F2I.U32.TRUNC.NTZ R14, R2 ;  /* 0x00000002000e7305 */ /* 0x000064000020f000 */
[----:B---34-:R-:W-:Y:S05]  /*9fc0*/  @!P0 BRA `(.L_x_293) ;  /* 0x0000000000288947 */ /* 0x018fea0003800000 */
[----:B------:R-:W3:Y:S02]  /*9fd0*/  LDC R3, c[0x0][0x634] ;  /* 0x00018d00ff037b82 */ /* 0x000ee40000000800 */
[----:B---3--:R-:W-:-:S05]  /*9fe0*/  IADD3 R7, P0, R18, R3, RZ ;  /* 0x0000000312077210 */ /* 0x008fca0007f1e0ff */
[----:B------:R-:W-:-:S04]  /*9ff0*/  IMAD.X R11, RZ, RZ, R17, P0 ;  /* 0x000000ffff0b7224 */ /* 0x000fc800000e0611 */
[----:B0-----:R-:W-:-:S04]  /*a000*/  IMAD.WIDE.U32 R2, R11, R8, RZ ;  /* 0x000000080b027225 */ /* 0x001fc800078e00ff */
[----:B------:R-:W-:-:S04]  /*a010*/  IMAD.WIDE.U32 R4, P0, R7, R9, R2 ;  /* 0x0000000907047225 */ /* 0x000fc80007800002 */
[----:B------:R-:W-:-:S04]  /*a020*/  IMAD.WIDE.U32 R2, R7, R8, RZ ;  /* 0x0000000807027225 */ /* 0x000fc800078e00ff */
[----:B------:R-:W-:Y:S01]  /*a030*/  IMAD.X R7, RZ, RZ, RZ, P0 ;  /* 0x000000ffff077224 */ /* 0x000fe200000e06ff */
[----:B------:R-:W-:Y:S01]  /*a040*/  IADD3 RZ, P0, R3, R4, RZ ;  /* 0x0000000403ff7210 */ /* 0x000fe20007f1e0ff */
[----:B------:R-:W-:-:S04]  /*a050*/  IMAD.MOV.U32 R6, RZ, RZ, R5 ;  /* 0x000000ffff067224 */ /* 0x000fc800078e0005 */
[----:B------:R-:W-:-:S08]  /*a060*/  IMAD.WIDE.U32.X R6, R11, R9, R6, P0 ;  /* 0x000000090b067225 */ /* 0x000fd000000e0406 */
.L_x_293:
[----:B------:R-:W3:Y:S01]  /*a070*/  LDC.64 R26, c[0x0][0x640] ;  /* 0x00019000ff1a7b82 */ /* 0x000ee20000000a00 */
[-C--:B------:R-:W-:Y:S01]  /*a080*/  SHF.R.U64 R11, R6, R0.reuse, R7 ;  /* 0x00000000060b7219 */ /* 0x080fe20000001207 */
[----:B------:R-:W-:Y:S01]  /*a090*/  IMAD.MOV.U32 R19, RZ, RZ, R17 ;  /* 0x000000ffff137224 */ /* 0x000fe200078e0011 */
[----:B------:R-:W-:Y:S01]  /*a0a0*/  SHF.R.U32.HI R0, RZ, R0, R7 ;  /* 0x00000000ff007219 */ /* 0x000fe20000011607 */
[----:B-1----:R-:W-:Y:S01]  /*a0b0*/  IMAD.MOV R14, RZ, RZ, -R14 ;  /* 0x000000ffff0e7224 */ /* 0x002fe200078e0a0e */
[----:B------:R-:W-:Y:S01]  /*a0c0*/  IADD3 R5, P0, RZ, -R11, RZ ;  /* 0x8000000bff057210 */ /* 0x000fe20007f1e0ff */
[----:B------:R-:W-:Y:S01]  /*a0d0*/  ULDC UR4, c[0x0][0x154] ;  /* 0x0000550000047ab9 */ /* 0x000fe20000000800 */
[----:B------:R-:W-:Y:S01]  /*a0e0*/  IMAD.MOV.U32 R7, RZ, RZ, 0x1 ;  /* 0x00000001ff077424 */ /* 0x000fe200078e00ff */
[----:B------:R-:W1:Y:S01]  /*a0f0*/  LDC R4, c[0x0][0x618] ;  /* 0x00018600ff047b82 */ /* 0x000e620000000800 */
[----:B------:R-:W-:Y:S02]  /*a100*/  IMAD R22, R15, R14, R10 ;  /* 0x0000000e0f167224 */ /* 0x000fe400078e020a */
[----:B------:R-:W-:-:S04]  /*a110*/  IMAD.X R3, RZ, RZ, ~R0, P0 ;  /* 0x000000ffff037224 */ /* 0x000fc800000e0e00 */
[-C--:B--2---:R-:W-:Y:S01]  /*a120*/  IMAD R0, R3, R12.reuse, RZ ;  /* 0x0000000c03007224 */ /* 0x084fe200078e02ff */
[----:B------:R-:W2:Y:S01]  /*a130*/  LDC R6, c[0x0][0x608] ;  /* 0x00018200ff067b82 */ /* 0x000ea20000000800 */
[----:B0-----:R-:W-:-:S04]  /*a140*/  IMAD.WIDE.U32 R2, R5, R12, R18 ;  /* 0x0000000c05027225 */ /* 0x001fc800078e0012 */
[----:B------:R-:W-:Y:S01]  /*a150*/  IMAD R5, R5, R13, R0 ;  /* 0x0000000d05057224 */ /* 0x000fe200078e0200 */
[----:B------:R-:W-:Y:S02]  /*a160*/  I2FP.F32.U32 R0, R20 ;  /* 0x0000001400007245 */ /* 0x000fe40000201000 */
[----:B------:R-:W0:Y:S01]  /*a170*/  LDC R24, c[0x0][0x658] ;  /* 0x00019600ff187b82 */ /* 0x000e220000000800 */
[----:B------:R-:W-:Y:S01]  /*a180*/  IMAD.IADD R3, R3, 0x1, R5 ;  /* 0x0000000103037824 */ /* 0x000fe200078e0205 */
[----:B---3--:R-:W-:Y:S01]  /*a190*/  ISETP.NE.U32.AND P0, PT, R26, RZ, PT ;  /* 0x000000ff1a00720c */ /* 0x008fe20003f05070 */
[----:B------:R-:W-:Y:S01]  /*a1a0*/  FMUL R0, R0, UR4 ;  /* 0x0000000400007c20 */ /* 0x000fe20008400000 */
[----:B------:R-:W-:Y:S02]  /*a1b0*/  IMAD.MOV.U32 R5, RZ, RZ, -0x1 ;  /* 0xffffffffff057424 */ /* 0x000fe400078e00ff */
[----:B------:R-:W-:Y:S01]  /*a1c0*/  ISETP.NE.AND.EX P0, PT, R27, RZ, PT, P0 ;  /* 0x000000ff1b00720c */ /* 0x000fe20003f05300 */
[----:B------:R3:W4:Y:S01]  /*a1d0*/  F2I.U32.TRUNC.NTZ R12, R0 ;  /* 0x00000000000c7305 */ /* 0x000722000020f000 */
[----:B------:R-:W3:Y:S01]  /*a1e0*/  LDC R15, c[0x0][0x148] ;  /* 0x00005200ff0f7b82 */ /* 0x000ee20000000800 */
[----:B-1----:R-:W-:-:S02]  /*a1f0*/  SHF.R.U64 R10, R2, R4, R3 ;  /* 0x00000004020a7219 */ /* 0x002fc40000001203 */
[----:B------:R-:W-:-:S05]  /*a200*/  SHF.R.U32.HI R3, RZ, R4, R3 ;  /* 0x00000004ff037219 */ /* 0x000fca0000011603 */
[----:B------:R-:W1:Y:S01]  /*a210*/  LDC R14, c[0x0][0x600] ;  /* 0x00018000ff0e7b82 */ /* 0x000e620000000800 */
[-CC-:B--2---:R-:W-:Y:S02]  /*a220*/  SHF.R.U64 R8, R10, R6.reuse, R3.reuse ;  /* 0x000000060a087219 */ /* 0x184fe40000001203 */
[----:B------:R-:W-:-:S05]  /*a230*/  SHF.R.U32.HI R3, RZ, R6, R3 ;  /* 0x00000006ff037219 */ /* 0x000fca0000011603 */
[----:B------:R-:W2:Y:S01]  /*a240*/  LDC R21, c[0x0][0x648] ;  /* 0x00019200ff157b82 */ /* 0x000ea20000000800 */
[-CC-:B0-----:R-:W-:Y:S02]  /*a250*/  SHF.R.U64 R13, R8, R24.reuse, R3.reuse ;  /* 0x00000018080d7219 */ /* 0x181fe40000001203 */
[-C--:B------:R-:W-:Y:S02]  /*a260*/  SHF.L.U32 R5, R5, R24.reuse, RZ ;  /* 0x0000001805057219 */ /* 0x080fe400000006ff */
[-C--:B------:R-:W-:Y:S01]  /*a270*/  SHF.R.U32.HI R3, RZ, R24.reuse, R3 ;  /* 0x00000018ff037219 */ /* 0x080fe20000011603 */
[----:B------:R-:W-:Y:S01]  /*a280*/  IMAD.MOV.U32 R2, RZ, RZ, R13 ;  /* 0x000000ffff027224 */ /* 0x000fe200078e000d */
[----:B------:R-:W-:Y:S01]  /*a290*/  SHF.L.U32 R24, R7, R24, RZ ;  /* 0x0000001807187219 */ /* 0x000fe200000006ff */
[----:B------:R-:W0:Y:S01]  /*a2a0*/  LDC R25, c[0x0][0x638] ;  /* 0x00018e00ff197b82 */ /* 0x000e220000000800 */
[----:B------:R-:W-:-:S07]  /*a2b0*/  LOP3.LUT R19, RZ, R5, RZ, 0x33, !PT ;  /* 0x00000005ff137212 */ /* 0x000fce00078e33ff */
[----:B------:R-:W0:Y:S01]  /*a2c0*/  LDC R28, c[0x0][0x610] ;  /* 0x00018400ff1c7b82 */ /* 0x000e220000000800 */
[----:B----4-:R-:W-:Y:S05]  /*a2d0*/  @!P0 BRA `(.L_x_294) ;  /* 0x0000000000288947 */ /* 0x010fea0003800000 */
[----:B---3--:R-:W3:Y:S02]  /*a2e0*/  LDC R0, c[0x0][0x64c] ;  /* 0x00019300ff007b82 */ /* 0x008ee40000000800 */
[----:B---3--:R-:W-:-:S05]  /*a2f0*/  IADD3 R7, P0, R13, R0, RZ ;  /* 0x000000000d077210 */ /* 0x008fca0007f1e0ff */
        /* <DEDUP_REMOVED lines=8> */
.L_x_294:
[----:B------:R-:W4:Y:S01]  /*a380*/  LDC R4, c[0x0][0x65c] ;  /* 0x00019700ff047b82 */ /* 0x000f220000000800 */
[----:B--23--:R-:W-:Y:S01]  /*a390*/  SHF.R.U64 R0, R2, R21, R3 ;  /* 0x0000001502007219 */ /* 0x00cfe20000001203 */
[----:B-1----:R-:W-:Y:S01]  /*a3a0*/  VIADD R3, R14, 0xffffffff ;  /* 0xffffffff0e037836 */ /* 0x002fe20000000000 */
[----:B------:R-:W-:Y:S01]  /*a3b0*/  LOP3.LUT R19, R8, R19, RZ, 0xc0, !PT ;  /* 0x0000001308137212 */ /* 0x000fe200078ec0ff */
[----:B------:R-:W-:Y:S02]  /*a3c0*/  IMAD.MOV R12, RZ, RZ, -R12 ;  /* 0x000000ffff0c7224 */ /* 0x000fe400078e0a0c */
[----:B------:R-:W-:Y:S01]  /*a3d0*/  IMAD.MOV R2, RZ, RZ, -R0 ;  /* 0x000000ffff027224 */ /* 0x000fe200078e0a00 */
[----:B------:R-:W-:Y:S01]  /*a3e0*/  LOP3.LUT R3, R10, R3, RZ, 0xc0, !PT ;  /* 0x000000030a037212 */ /* 0x000fe200078ec0ff */
[----:B------:R-:W-:Y:S02]  /*a3f0*/  IMAD R19, R24, R0, R19 ;  /* 0x0000000018137224 */ /* 0x000fe400078e0213 */
[----:B0-----:R-:W-:-:S04]  /*a400*/  IMAD R0, R2, R25, R13 ;  /* 0x0000001902007224 */ /* 0x001fc800078e020d */
[----:B------:R-:W-:Y:S01]  /*a410*/  IMAD R2, R0, R14, R3 ;  /* 0x0000000e00027224 */ /* 0x000fe200078e0203 */
[----:B----4-:R-:W-:Y:S01]  /*a420*/  ISETP.NE.AND P0, PT, R4, 0x1, PT ;  /* 0x000000010400780c */ /* 0x010fe20003f05270 */
[----:B------:R-:W-:-:S05]  /*a430*/  IMAD.MOV.U32 R4, RZ, RZ, 0x1 ;  /* 0x00000001ff047424 */ /* 0x000fca00078e00ff */
[----:B------:R-:W-:-:S07]  /*a440*/  PRMT R0, R4, 0x7610, R0 ;  /* 0x0000761004007816 */ /* 0x000fce0000000000 */
[----:B------:R-:W-:-:S04]  /*a450*/  @P0 IMAD R22, R15, R12, R20 ;  /* 0x0000000c0f160224 */ /* 0x000fc800078e0214 */
[----:B------:R-:W-:-:S05]  /*a460*/  IMAD R19, R19, R28, R22 ;  /* 0x0000001c13137224 */ /* 0x000fca00078e0216 */
[----:B------:R-:W-:Y:S02]  /*a470*/  SEL R22, R2, R19, !P0 ;  /* 0x0000001302167207 */ /* 0x000fe40004000000 */
[----:B------:R-:W-:Y:S01]  /*a480*/  SEL R19, R19, R2, !P0 ;  /* 0x0000000213137207 */ /* 0x000fe20004000000 */
[----:B------:R-:W-:-:S07]  /*a490*/  IMAD.MOV.U32 R2, RZ, RZ, R11 ;  /* 0x000000ffff027224 */ /* 0x000fce00078e000b */
.L_x_292:
[----:B------:R-:W-:Y:S02]  /*a4a0*/  LOP3.LUT P0, RZ, R0, 0xff, RZ, 0xc0, !PT ;  /* 0x000000ff00ff7812 */ /* 0x000fe4000780c0ff */
[----:B------:R-:W-:-:S11]  /*a4b0*/  LOP3.LUT R175, R175, 0x1, RZ, 0x3c, !PT ;  /* 0x00000001afaf7812 */ /* 0x000fd600078e3cff */
[----:B------:R-:W-:Y:S05]  /*a4c0*/  @P0 BRA `(.L_x_295) ;  /* 0xffffff7000b40947 */ /* 0x000fea000383ffff */
[----:B------:R-:W-:Y:S05]  /*a4d0*/  EXIT ;  /* 0x000000000000794d */ /* 0x000fea0003800000 */
.L_x_18:
[----:B------:R-:W-:-:S08]  /*a4e0*/  ISETP.NE.AND P0, PT, R5, RZ, PT ;  /* 0x000000ff0500720c */ /* 0x000fd00003f05270 */
[----:B0-----:R-:W0:-:S00]  /*a4f0*/  USETMAXREG.DEALLOC.CTAPOOL 0x28 ;  /* 0x00000028000079c8 */ /* 0x001e0000080e0500 */
[----:B------:R-:W-:Y:S05]  /*a500*/  @P0 EXIT ;  /* 0x000000000000094d */ /* 0x000fea0003800000 */
[----:B0-----:R-:W-:Y:S01]  /*a510*/  LOP3.LUT P0, RZ, R8, 0xff, RZ, 0xc0, !PT ;  /* 0x000000ff08ff7812 */ /* 0x001fe2000780c0ff */
[----:B------:R-:W-:Y:S02]  /*a520*/  IMAD.MOV.U32 R0, RZ, RZ, 0x1 ;  /* 0x00000001ff007424 */ /* 0x000fe400078e00ff */
[----:B------:R-:W-:-:S10]  /*a530*/  IMAD.MOV.U32 R8, RZ, RZ, RZ ;  /* 0x000000ffff087224 */ /* 0x000fd400078e00ff */
[----:B------:R-:W-:Y:S05]  /*a540*/  @!P0 BRA `(.L_x_296) ;  /* 0x0000000c003c8947 */ /* 0x000fea0003800000 */
[----:B------:R-:W0:Y:S01]  /*a550*/  S2R R7, SR_CgaCtaId ;  /* 0x0000000000077919 */ /* 0x000e220000008800 */
[----:B------:R-:W-:Y:S01]  /*a560*/  LOP3.LUT P0, RZ, R4, 0x1f, RZ, 0xc0, !PT ;  /* 0x0000001f04ff7812 */ /* 0x000fe2000780c0ff */
[----:B------:R-:W-:Y:S01]  /*a570*/  ULDC UR5, c[0x0][0x658] ;  /* 0x0001960000057ab9 */ /* 0x000fe20000000800 */
[----:B------:R-:W-:Y:S01]  /*a580*/  UMOV UR6, 0xffffffff ;  /* 0xffffffff00067882 */ /* 0x000fe20000000000 */
[----:B------:R-:W-:Y:S01]  /*a590*/  BSSY B0, `(.L_x_296) ;  /* 0x00000ca000007945 */ /* 0x000fe20003800000 */
[----:B------:R-:W-:Y:S01]  /*a5a0*/  USHF.L.U32 UR6, UR6, UR5, URZ ;  /* 0x0000000506067299 */ /* 0x000fe2000800063f */
[C---:B------:R-:W-:Y:S01]  /*a5b0*/  ISETP.NE.AND P2, PT, R3.reuse, RZ, PT ;  /* 0x000000ff0300720c */ /* 0x040fe20003f45270 */
[----:B------:R-:W-:Y:S01]  /*a5c0*/  IMAD.MOV.U32 R9, RZ, RZ, 0x1 ;  /* 0x00000001ff097424 */ /* 0x000fe200078e00ff */
[----:B------:R-:W-:Y:S01]  /*a5d0*/  ISETP.NE.OR P0, PT, R3, RZ, !P0 ;  /* 0x000000ff0300720c */ /* 0x000fe20004705670 */
[----:B------:R-:W-:Y:S01]  /*a5e0*/  IMAD.MOV.U32 R0, RZ, RZ, 0x1 ;  /* 0x00000001ff007424 */ /* 0x000fe200078e00ff */
[----:B------:R-:W-:Y:S01]  /*a5f0*/  LOP3.LUT R6, R16, 0x2, RZ, 0xfc, !PT ;  /* 0x0000000210067812 */ /* 0x000fe200078efcff */
[----:B------:R-:W-:Y:S01]  /*a600*/  IMAD.MOV.U32 R8, RZ, RZ, RZ ;  /* 0x000000ffff087224 */ /* 0x000fe200078e00ff */
[----:B------:R-:W-:Y:S01]  /*a610*/  ULDC UR4, c[0x0][0x600] ;  /* 0x0001800000047ab9 */ /* 0x000fe20000000800 */
[----:B------:R-:W-:Y:S01]  /*a620*/  UMOV UR7, 0x1 ;  /* 0x0000000100077882 */ /* 0x000fe20000000000 */
[----:B------:R-:W-:-:S02]  /*a630*/  UIADD3 UR19, UR40, 0x1, URZ ;  /* 0x0000000128137890 */ /* 0x000fc4000fffe03f */
[----:B------:R-:W-:Y:S02]  /*a640*/  UIADD3 UR15, UR4, -0x1, URZ ;  /* 0xffffffff040f7890 */ /* 0x000fe4000fffe03f */
[----:B------:R-:W-:Y:S02]  /*a650*/  USHF.L.U32 UR17, UR7, UR5, URZ ;  /* 0x0000000507117299 */ /* 0x000fe4000800063f */
[----:B------:R-:W-:Y:S01]  /*a660*/  ULOP3.LUT UR16, URZ, UR6, URZ, 0x33, !UPT ;  /* 0x000000063f107292 */ /* 0x000fe2000f8e333f */
[----:B------:R-:W-:Y:S01]  /*a670*/  ULDC.64 UR20, c[0x0][0x198] ;  /* 0x0000660000147ab9 */ /* 0x000fe20000000a00 */
[C---:B0-----:R-:W-:Y:S02]  /*a680*/  IMAD.SHL.U32 R10, R7.reuse, 0x80, RZ ;  /* 0x00000080070a7824 */ /* 0x041fe400078e00ff */
[----:B------:R-:W-:-:S03]  /*a690*/  IMAD.SHL.U32 R7, R7, 0x1000, RZ ;  /* 0x0000100007077824 */ /* 0x000fc600078e00ff */
[----:B------:R-:W-:Y:S02]  /*a6a0*/  LOP3.LUT R10, R10, 0x80, RZ, 0xc0, !PT ;  /* 0x000000800a0a7812 */ /* 0x000fe400078ec0ff */
[----:B------:R-:W-:-:S07]  /*a6b0*/  LOP3.LUT R7, R7, 0x1000, RZ, 0xc0, !PT ;  /* 0x0000100007077812 */ /* 0x000fce00078ec0ff */
.L_x_308:
[----:B------:R-:W-:-:S03]  /*a6c0*/  UMOV UR4, 0xffffffff ;  /* 0xffffffff00047882 */ /* 0x000fc60000000000 */
[----:B------:R-:W-:Y:S05]  /*a6d0*/  BRA.DIV UR4, `(.L_x_297) ;  /* 0x0000001204e87947 */ /* 0x000fea000b800000 */
[----:B------:R-:W-:-:S13]  /*a6e0*/  ELECT P6, URZ, PT ;  /* 0x00000000003f782f */ /* 0x000fda00038c0000 */
.L_x_328:
[----:B------:R-:W0:Y:S01]  /*a6f0*/  LDC R3, c[0x0][0x28c] ;  /* 0x0000a300ff037b82 */ /* 0x000e220000000800 */
[----:B------:R-:W-:Y:S01]  /*a700*/  BSSY B1, `(.L_x_298) ;  /* 0x0000039000017945 */ /* 0x000fe20003800000 */
[----:B0-----:R-:W-:-:S13]  /*a710*/  ISETP.LT.OR P6, PT, R3, 0x1, !P6 ;  /* 0x000000010300780c */ /* 0x001fda00077c1670 */
[----:B------:R-:W-:Y:S05]  /*a720*/  @P6 BRA `(.L_x_299) ;  /* 0x0000000000d86947 */ /* 0x000fea0003800000 */
[----:B------:R-:W-:Y:S02]  /*a730*/  IMAD R22, R22, 0x100, R10 ;  /* 0x0000010016167824 */ /* 0x000fe400078e020a */
[----:B------:R-:W-:Y:S02]  /*a740*/  IMAD.SHL.U32 R19, R19, 0x40, RZ ;  /* 0x0000004013137824 */ /* 0x000fe400078e00ff */
[----:B------:R-:W-:Y:S02]  /*a750*/  IMAD.MOV.U32 R14, RZ, RZ, RZ ;  /* 0x000000ffff0e7224 */ /* 0x000fe400078e00ff */
[----:B------:R-:W-:Y:S02]  /*a760*/  IMAD.U32 R15, RZ, RZ, UR19 ;  /* 0x00000013ff0f7e24 */ /* 0x000fe4000f8e00ff */
[----:B------:R-:W-:Y:S02]  /*a770*/  IMAD.MOV.U32 R3, RZ, RZ, R0 ;  /* 0x000000ffff037224 */ /* 0x000fe400078e0000 */
[----:B------:R-:W-:-:S07]  /*a780*/  IMAD.MOV.U32 R4, RZ, RZ, R8 ;  /* 0x000000ffff047224 */ /* 0x000fce00078e0008 */
.L_x_303:
[----:B------:R-:W0:Y:S01]  /*a790*/  S2R R12, SR_CgaCtaId ;  /* 0x00000000000c7919 */ /* 0x000e220000008800 */
[----:B------:R-:W-:Y:S01]  /*a7a0*/  MOV R5, 0x400 ;  /* 0x0000040000057802 */ /* 0x000fe20000000f00 */
[----:B------:R-:W1:Y:S03]  /*a7b0*/  @!P2 LDC R11, c[0x0][0x500] ;  /* 0x00014000ff0bab82 */ /* 0x000e660000000800 */
[----:B0-----:R-:W-:Y:S02]  /*a7c0*/  LEA R13, R12, R5, 0x18 ;  /* 0x000000050c0d7211 */ /* 0x001fe400078ec0ff */
[----:B------:R-:W-:-:S03]  /*a7d0*/  SHF.L.U32 R5, R3, 0x1f, RZ ;  /* 0x0000001f03057819 */ /* 0x000fc600000006ff */
[----:B------:R-:W-:-:S04]  /*a7e0*/  IMAD R12, R4, 0x8, R13 ;  /* 0x00000008040c7824 */ /* 0x000fc800078e020d */
[----:B------:R-:W0:Y:S02]  /*a7f0*/  SYNCS.PHASECHK.TRANS64.TRYWAIT P1, [R12+URZ+0x58], R5 ;  /* 0x000058050c0075a7 */ /* 0x000e24000802017f */
[----:B01----:R-:W-:Y:S05]  /*a800*/  @!P1 BRA `(.L_x_300) ;  /* 0x0000001000bc9947 */ /* 0x003fea0003800000 */
.L_x_329:
[----:B0-----:R-:W-:Y:S01]  /*a810*/  PRMT R5, R6, 0x9910, RZ ;  /* 0x0000991006057816 */ /* 0x001fe200000000ff */
[----:B------:R0:W-:Y:S03]  /*a820*/  @!P2 SYNCS.ARRIVE.TRANS64 RZ, [R12+URZ], R11 ;  /* 0x0000000b0cffa9a7 */ /* 0x0001e6000800003f */
[----:B------:R-:W-:-:S13]  /*a830*/  ISETP.NE.AND P1, PT, R5, 0x2, PT ;  /* 0x000000020500780c */ /* 0x000fda0003f25270 */
[----:B0-----:R-:W-:Y:S05]  /*a840*/  @P1 BRA `(.L_x_301) ;  /* 0x0000000000041947 */ /* 0x001fea0003800000 */
[----:B------:R-:W-:Y:S01]  /*a850*/  BPT.TRAP 0x1 ;  /* 0x000000040000795c */ /* 0x000fe20000300000 */
.L_x_301:
[----:B------:R-:W-:Y:S05]  /*a860*/  @P0 BRA `(.L_x_302) ;  /* 0x0000000000040947 */ /* 0x000fea0003800000 */
[----:B------:R-:W-:Y:S01]  /*a870*/  BPT.TRAP 0x1 ;  /* 0x000000040000795c */ /* 0x000fe20000300000 */
.L_x_302:
[----:B------:R-:W-:Y:S01]  /*a880*/  IMAD R5, R4, 0x2000, R7 ;  /* 0x0000200004057824 */ /* 0x000fe200078e0207 */
[----:B------:R-:W-:Y:S01]  /*a890*/  R2UR UR9, R12 ;  /* 0x000000000c0972ca */ /* 0x000fe200000e0000 */
[C-C-:B------:R-:W-:Y:S01]  /*a8a0*/  IMAD R11, R4.reuse, 0x1000, R13.reuse ;  /* 0x00001000040b7824 */ /* 0x140fe200078e020d */
[----:B------:R-:W-:Y:S01]  /*a8b0*/  UIADD3 UR4, UP0, UR20, 0xf0, URZ ;  /* 0x000000f014047890 */ /* 0x000fe2000ff1e03f */
[----:B------:R-:W-:Y:S01]  /*a8c0*/  IMAD R5, R5, 0x2, R13 ;  /* 0x0000000205057824 */ /* 0x000fe200078e020d */
[----:B------:R-:W-:Y:S01]  /*a8d0*/  R2UR UR11, R19 ;  /* 0x00000000130b72ca */ /* 0x000fe200000e0000 */
[----:B------:R-:W-:Y:S01]  /*a8e0*/  VIADD R15, R15, 0xffffffff ;  /* 0xffffffff0f0f7836 */ /* 0x000fe20000000000 */
[----:B------:R-:W-:Y:S01]  /*a8f0*/  R2UR UR5, R11 ;  /* 0x000000000b0572ca */ /* 0x000fe200000e0000 */
[----:B------:R-:W-:Y:S01]  /*a900*/  UIADD3 UR22, UP1, UR20, 0x1f0, URZ ;  /* 0x000001f014167890 */ /* 0x000fe2000ff3e03f */
[----:B------:R-:W-:Y:S01]  /*a910*/  R2UR UR8, R5 ;  /* 0x00000000050872ca */ /* 0x000fe200000e0000 */
[----:B------:R-:W-:Y:S01]  /*a920*/  VIADD R4, R4, 0x1 ;  /* 0x0000000104047836 */ /* 0x000fe20000000000 */
[----:B------:R-:W-:Y:S01]  /*a930*/  R2UR UR10, R14 ;  /* 0x000000000e0a72ca */ /* 0x000fe200000e0000 */
[----:B------:R-:W-:Y:S01]  /*a940*/  UIADD3.X UR23, URZ, UR21, URZ, UP1, !UPT ;  /* 0x000000153f177290 */ /* 0x000fe20008ffe43f */
[----:B------:R-:W-:Y:S01]  /*a950*/  R2UR UR12, R2 ;  /* 0x00000000020c72ca */ /* 0x000fe200000e0000 */
[----:B------:R-:W-:Y:S01]  /*a960*/  UMOV UR6, 0x0 ;  /* 0x0000000000067882 */ /* 0x000fe20000000000 */
[----:B------:R-:W-:Y:S01]  /*a970*/  R2UR UR18, R22 ;  /* 0x00000000161272ca */ /* 0x000fe200000e0000 */
[----:B------:R-:W-:Y:S01]  /*a980*/  UMOV UR7, 0x10000000 ;  /* 0x1000000000077882 */ /* 0x000fe20000000000 */
[----:B------:R-:W-:Y:S01]  /*a990*/  ISETP.GT.AND P3, PT, R15, 0x1, PT ;  /* 0x000000010f00780c */ /* 0x000fe20003f64270 */
[----:B------:R-:W-:Y:S01]  /*a9a0*/  UMOV UR24, 0x30000 ;  /* 0x0003000000187882 */ /* 0x000fe20000000000 */
[----:B------:R-:W-:Y:S01]  /*a9b0*/  ISETP.NE.AND P1, PT, R4, 0xb, PT ;  /* 0x0000000b0400780c */ /* 0x000fe20003f25270 */
[----:B------:R-:W-:Y:S01]  /*a9c0*/  UIADD3 UR13, UR5, 0x180, URZ ;  /* 0x00000180050d7890 */ /* 0x000fe2000fffe03f */
[----:B------:R-:W-:Y:S01]  /*a9d0*/  VIADD R14, R14, 0x20 ;  /* 0x000000200e0e7836 */ /* 0x000fe20000000000 */
[----:B------:R-:W-:Y:S01]  /*a9e0*/  UIADD3.X UR5, URZ, UR21, URZ, UP0, !UPT ;  /* 0x000000153f057290 */ /* 0x000fe200087fe43f */
[----:B------:R-:W-:Y:S01]  /*a9f0*/  SEL R12, RZ, 0x1, P1 ;  /* 0x00000001ff0c7807 */ /* 0x000fe20000800000 */
[----:B------:R-:W-:Y:S01]  /*aa00*/  UIADD3 UR14, UR8, 0xb180, URZ ;  /* 0x0000b180080e7890 */ /* 0x000fe2000fffe03f */
[----:B------:R-:W-:-:S02]  /*aa10*/  SEL R4, R4, RZ, P1 ;  /* 0x000000ff04047207 */ /* 0x000fc40000800000 */
[----:B------:R-:W-:Y:S01]  /*aa20*/  UMOV UR8, UR13 ;  /* 0x0000000d00087c82 */ /* 0x000fe20008000000 */
[----:B------:R-:W-:-:S03]  /*aa30*/  LOP3.LUT R3, R3, R12, RZ, 0x3c, !PT ;  /* 0x0000000c03037212 */ /* 0x000fc600078e3cff */
[----:B------:R0:W-:Y:S02]  /*aa40*/  UTMALDG.3D [UR8], [UR4], desc[UR6] ;  /* 0x00000608040075b4 */ /* 0x0001e40008011000 */
[----:B0-----:R-:W-:Y:S01]  /*aa50*/  UMOV UR8, UR14 ;  /* 0x0000000e00087c82 */ /* 0x001fe20008000000 */
[----:B------:R-:W-:Y:S02]  /*aa60*/  UMOV UR11, UR18 ;  /* 0x00000012000b7c82 */ /* 0x000fe40008000000 */
[----:B------:R0:W-:Y:S02]  /*aa70*/  UTMALDG.3D.MULTICAST [UR8], [UR22], UR24, desc[UR6] ;  /* 0x00000608160073b4 */ /* 0x0001e40008011818 */
[----:B0-----:R-:W-:Y:S05]  /*aa80*/  @P3 BRA `(.L_x_303) ;  /* 0xfffffffc00403947 */ /* 0x001fea000383ffff */
.L_x_299:
[----:B------:R-:W-:Y:S05]  /*aa90*/  BSYNC B1 ;  /* 0x0000000000017941 */ /* 0x000fea0003800000 */
.L_x_298:
[----:B------:R-:W2:Y:S01]  /*aaa0*/  LDL.64 R12, [R1] ;  /* 0x00000000010c7983 */ /* 0x000ea20000100a00 */
[----:B------:R-:W-:Y:S01]  /*aab0*/  LOP3.LUT P4, RZ, R9, 0xff, RZ, 0xc0, !PT ;  /* 0x000000ff09ff7812 */ /* 0x000fe2000788c0ff */
[----:B------:R-:W-:Y:S01]  /*aac0*/  VIADD R8, R8, UR40 ;  /* 0x0000002808087c36 */ /* 0x000fe20008000000 */
[----:B------:R-:W-:Y:S01]  /*aad0*/  ULDC.64 UR4, c[0x0][0x650] ;  /* 0x0001940000047ab9 */ /* 0x000fe20000000a00 */
[----:B------:R-:W-:Y:S01]  /*aae0*/  IMAD.U32 R5, RZ, RZ, UR40 ;  /* 0x00000028ff057e24 */ /* 0x000fe2000f8e00ff */
[----:B------:R-:W-:Y:S01]  /*aaf0*/  UISETP.GE.U32.AND UP0, UPT, UR40, 0xb, UPT ;  /* 0x0000000b2800788c */ /* 0x000fe2000bf06070 */
[----:B------:R-:W-:Y:S01]  /*ab00*/  BSSY B1, `(.L_x_304) ;  /* 0x0000070000017945 */ /* 0x000fe20003800000 */
[----:B------:R-:W-:Y:S01]  /*ab10*/  ISETP.GT.U32.AND P1, PT, R8, 0xa, PT ;  /* 0x0000000a0800780c */ /* 0x000fe20003f24070 */
[----:B------:R-:W-:Y:S01]  /*ab20*/  IMAD.MOV.U32 R19, RZ, RZ, -0x1 ;  /* 0xffffffffff137424 */ /* 0x000fe200078e00ff */
[----:B------:R-:W-:Y:S01]  /*ab30*/  PRMT R9, RZ, 0x7610, R9 ;  /* 0x00007610ff097816 */ /* 0x000fe20000000009 */
[----:B------:R-:W-:Y:S01]  /*ab40*/  IMAD.MOV.U32 R22, RZ, RZ, -0x1 ;  /* 0xffffffffff167424 */ /* 0x000fe200078e00ff */
[----:B------:R-:W-:-:S02]  /*ab50*/  ISETP.LT.U32.AND P1, PT, R5, 0xb, P1 ;  /* 0x0000000b0500780c */ /* 0x000fc40000f21070 */
[----:B------:R-:W-:Y:S01]  /*ab60*/  PLOP3.LUT P3, PT, PT, PT, UP0, 0x80, 0x0 ;  /* 0x000000000000781c */ /* 0x000fe20003f6f008 */
[----:B------:R-:W0:Y:S01]  /*ab70*/  @P4 S2R R3, SR_CgaCtaId ;  /* 0x0000000000034919 */ /* 0x000e220000008800 */
[----:B------:R-:W-:-:S04]  /*ab80*/  @P4 MOV R2, 0x400 ;  /* 0x0000040000024802 */ /* 0x000fc80000000f00 */
[----:B0-----:R-:W-:Y:S01]  /*ab90*/  @P4 LEA R4, R3, R2, 0x18 ;  /* 0x0000000203044211 */ /* 0x001fe200078ec0ff */
[----:B------:R-:W-:-:S03]  /*aba0*/  IMAD.WIDE.U32 R2, R8, -0x45d1745d, RZ ;  /* 0xba2e8ba308027825 */ /* 0x000fc600078e00ff */
[----:B------:R0:W-:Y:S01]  /*abb0*/  @P4 SYNCS.ARRIVE.TRANS64.A1T0 RZ, [R4+URZ+0xe8], RZ ;  /* 0x0000e8ff04ff49a7 */ /* 0x0001e2000810003f */
[----:B------:R-:W-:Y:S01]  /*abc0*/  IMAD.MOV.U32 R2, RZ, RZ, -0x1 ;  /* 0xffffffffff027424 */ /* 0x000fe200078e00ff */
[----:B------:R-:W-:Y:S02]  /*abd0*/  SHF.R.U32.HI R5, RZ, 0x3, R3 ;  /* 0x00000003ff057819 */ /* 0x000fe40000011603 */
[----:B------:R-:W-:-:S03]  /*abe0*/  SEL R3, RZ, 0x1, !P1 ;  /* 0x00000001ff037807 */ /* 0x000fc60004800000 */
[----:B------:R-:W-:Y:S01]  /*abf0*/  IMAD R8, R5, -0xb, R8 ;  /* 0xfffffff505087824 */ /* 0x000fe200078e0208 */
[----:B------:R-:W-:Y:S02]  /*ac00*/  LOP3.LUT R0, R0, R3, RZ, 0x3c, !PT ;  /* 0x0000000300007212 */ /* 0x000fe400078e3cff */
[----:B------:R-:W-:Y:S02]  /*ac10*/  PRMT R3, RZ, 0x7610, R3 ;  /* 0x00007610ff037816 */ /* 0x000fe40000000003 */
[----:B------:R-:W-:Y:S02]  /*ac20*/  @P3 LOP3.LUT R0, R0, 0x1, R5, 0x78, !PT ;  /* 0x0000000100003812 */ /* 0x000fe400078e7805 */
[----:B--2---:R-:W-:-:S04]  /*ac30*/  IADD3 R18, P4, R18, R12, RZ ;  /* 0x0000000c12127210 */ /* 0x004fc80007f9e0ff */
[----:B------:R-:W-:Y:S01]  /*ac40*/  ISETP.GE.U32.AND P1, PT, R18, UR4, PT ;  /* 0x0000000412007c0c */ /* 0x000fe2000bf26070 */
[----:B------:R-:W-:-:S05]  /*ac50*/  IMAD.X R17, R17, 0x1, R23, P4 ;  /* 0x0000000111117824 */ /* 0x000fca00020e0617 */
[----:B------:R-:W-:-:S13]  /*ac60*/  ISETP.GE.U32.AND.EX P1, PT, R17, UR5, PT, P1 ;  /* 0x0000000511007c0c */ /* 0x000fda000bf26110 */
[----:B0-----:R-:W-:Y:S05]  /*ac70*/  @P1 BRA `(.L_x_305) ;  /* 0x0000000400601947 */ /* 0x001fea0003800000 */
[----:B------:R-:W0:Y:S01]  /*ac80*/  S2R R12, SR_CTAID.X ;  /* 0x00000000000c7919 */ /* 0x000e220000002500 */
[----:B------:R-:W-:Y:S01]  /*ac90*/  ULDC.64 UR4, c[0x0][0x628] ;  /* 0x00018a0000047ab9 */ /* 0x000fe20000000a00 */
[----:B------:R-:W-:Y:S01]  /*aca0*/  ULDC UR7, c[0x0][0x630] ;  /* 0x00018c0000077ab9 */ /* 0x000fe20000000800 */
[----:B------:R-:W-:Y:S01]  /*acb0*/  ISETP.NE.U32.AND P1, PT, RZ, UR4, PT ;  /* 0x00000004ff007c0c */ /* 0x000fe2000bf25070 */
[----:B------:R-:W1:Y:S01]  /*acc0*/  S2R R13, SR_CTAID.Y ;  /* 0x00000000000d7919 */ /* 0x000e620000002600 */
[----:B------:R-:W-:Y:S01]  /*acd0*/  ULDC UR8, c[0x0][0x150] ;  /* 0x0000540000087ab9 */ /* 0x000fe20000000800 */
[----:B------:R-:W-:Y:S01]  /*ace0*/  IMAD.MOV.U32 R2, RZ, RZ, R18 ;  /* 0x000000ffff027224 */ /* 0x000fe200078e0012 */
[----:B------:R-:W-:Y:S01]  /*acf0*/  ISETP.NE.AND.EX P1, PT, RZ, UR5, PT, P1 ;  /* 0x00000005ff007c0c */ /* 0x000fe2000bf25310 */
[----:B------:R-:W-:Y:S01]  /*ad00*/  IMAD.MOV.U32 R3, RZ, RZ, R17 ;  /* 0x000000ffff037224 */ /* 0x000fe200078e0011 */
[----:B0-----:R-:W-:-:S11]  /*ad10*/  I2FP.F32.U32 R14, R12 ;  /* 0x0000000c000e7245 */ /* 0x001fd60000201000 */
[----:B------:R-:W-:Y:S05]  /*ad20*/  @!P1 BRA `(.L_x_306) ;  /* 0x0000000000289947 */ /* 0x000fea0003800000 */
[----:B------:R-:W-:Y:S02]  /*ad30*/  ULDC UR6, c[0x0][0x634] ;  /* 0x00018d0000067ab9 */ /* 0x000fe40000000800 */
[----:B------:R-:W-:-:S05]  /*ad40*/  IADD3 R3, P1, R18, UR6, RZ ;  /* 0x0000000612037c10 */ /* 0x000fca000ff3e0ff */
[----:B------:R-:W-:-:S04]  /*ad50*/  IMAD.X R11, RZ, RZ, R17, P1 ;  /* 0x000000ffff0b7224 */ /* 0x000fc800008e0611 */
[----:B------:R-:W-:-:S04]  /*ad60*/  IMAD.WIDE.U32 R4, R11, UR4, RZ ;  /* 0x000000040b047c25 */ /* 0x000fc8000f8e00ff */
[----:B------:R-:W-:-:S04]  /*ad70*/  IMAD.WIDE.U32 R4, P1, R3, UR5, R4 ;  /* 0x0000000503047c25 */ /* 0x000fc8000f820004 */
[----:B------:R-:W-:-:S04]  /*ad80*/  IMAD.WIDE.U32 R2, R3, UR4, RZ ;  /* 0x0000000403027c25 */ /* 0x000fc8000f8e00ff */
[----:B------:R-:W-:Y:S01]  /*ad90*/  IMAD.MOV.U32 R2, RZ, RZ, R5 ;  /* 0x000000ffff027224 */ /* 0x000fe200078e0005 */
[----:B------:R-:W-:Y:S01]  /*ada0*/  IADD3 RZ, P3, R3, R4, RZ ;  /* 0x0000000403ff7210 */ /* 0x000fe20007f7e0ff */
[----:B------:R-:W-:-:S04]  /*adb0*/  IMAD.X R3, RZ, RZ, RZ, P1 ;  /* 0x000000ffff037224 */ /* 0x000fc800008e06ff */
[----:B------:R-:W-:-:S08]  /*adc0*/  IMAD.WIDE.U32.X R2, R11, UR5, R2, P3 ;  /* 0x000000050b027c25 */ /* 0x000fd000098e0402 */
.L_x_306:
[----:B------:R-:W0:Y:S01]  /*add0*/  LDC R21, c[0x0][0x65c] ;  /* 0x00019700ff157b82 */ /* 0x000e220000000800 */
[--C-:B------:R-:W-:Y:S01]  /*ade0*/  SHF.R.U64 R11, R2, UR7, R3.reuse ;  /* 0x00000007020b7c19 */ /* 0x100fe20008001203 */
[----:B------:R-:W-:Y:S01]  /*adf0*/  FMUL R14, R14, UR8 ;  /* 0x000000080e0e7c20 */ /* 0x000fe20008400000 */
[----:B------:R-:W-:Y:S01]  /*ae00*/  SHF.R.U32.HI R2, RZ, UR7, R3 ;  /* 0x00000007ff027c19 */ /* 0x000fe20008011603 */
[----:B------:R-:W-:Y:S01]  /*ae10*/  ULDC UR6, c[0x0][0x154] ;  /* 0x0000550000067ab9 */ /* 0x000fe20000000800 */
[----:B------:R-:W-:Y:S01]  /*ae20*/  IADD3 R15, P1, RZ, -R11, RZ ;  /* 0x8000000bff0f7210 */ /* 0x000fe20007f3e0ff */
[----:B------:R-:W-:Y:S01]  /*ae30*/  ULDC.64 UR4, c[0x0][0x620] ;  /* 0x0001880000047ab9 */ /* 0x000fe20000000a00 */
[----:B-1----:R-:W-:Y:S01]  /*ae40*/  I2FP.F32.U32 R3, R13 ;  /* 0x0000000d00037245 */ /* 0x002fe20000201000 */
[----:B------:R-:W1:Y:S01]  /*ae50*/  LDC R19, c[0x0][0x144] ;  /* 0x00005100ff137b82 */ /* 0x000e620000000800 */
[----:B------:R-:W2:Y:S01]  /*ae60*/  F2I.U32.TRUNC.NTZ R14, R14 ;  /* 0x0000000e000e7305 */ /* 0x000ea2000020f000 */
[----:B------:R-:W-:-:S02]  /*ae70*/  IMAD.X R2, RZ, RZ, ~R2, P1 ;  /* 0x000000ffff027224 */ /* 0x000fc400008e0e02 */
[----:B------:R-:W-:Y:S01]  /*ae80*/  FMUL R4, R3, UR6 ;  /* 0x0000000603047c20 */ /* 0x000fe20008400000 */
[----:B------:R-:W-:Y:S01]  /*ae90*/  IMAD.MOV.U32 R3, RZ, RZ, R17 ;  /* 0x000000ffff037224 */ /* 0x000fe200078e0011 */
[----:B------:R-:W-:Y:S01]  /*aea0*/  ULDC.64 UR6, c[0x0][0x640] ;  /* 0x0001900000067ab9 */ /* 0x000fe20000000a00 */
[----:B------:R-:W-:Y:S01]  /*aeb0*/  IMAD R2, R2, UR4, RZ ;  /* 0x0000000402027c24 */ /* 0x000fe2000f8e02ff */
[----:B------:R-:W3:Y:S01]  /*aec0*/  LDC R20, c[0x0][0x148] ;  /* 0x00005200ff147b82 */ /* 0x000ee20000000800 */
[----:B------:R-:W-:Y:S01]  /*aed0*/  ISETP.NE.U32.AND P1, PT, RZ, UR6, PT ;  /* 0x00000006ff007c0c */ /* 0x000fe2000bf25070 */
[----:B------:R-:W4:Y:S01]  /*aee0*/  F2I.U32.TRUNC.NTZ R4, R4 ;  /* 0x0000000400047305 */ /* 0x000f22000020f000 */
[----:B------:R-:W-:Y:S02]  /*aef0*/  IMAD R5, R15, UR5, R2 ;  /* 0x000000050f057c24 */ /* 0x000fe4000f8e0202 */
[----:B------:R-:W-:Y:S01]  /*af00*/  IMAD.MOV.U32 R2, RZ, RZ, R18 ;  /* 0x000000ffff027224 */ /* 0x000fe200078e0012 */
[----:B------:R-:W-:-:S02]  /*af10*/  ISETP.NE.AND.EX P1, PT, RZ, UR7, PT, P1 ;  /* 0x00000007ff007c0c */ /* 0x000fc4000bf25310 */
[----:B0-----:R-:W-:Y:S01]  /*af20*/  ISETP.NE.AND P4, PT, R21, 0x1, PT ;  /* 0x000000011500780c */ /* 0x001fe20003f85270 */
[----:B------:R-:W-:Y:S01]  /*af30*/  IMAD.WIDE.U32 R2, R15, UR4, R2 ;  /* 0x000000040f027c25 */ /* 0x000fe2000f8e0002 */
[----:B------:R-:W-:-:S03]  /*af40*/  ULDC UR4, c[0x0][0x618] ;  /* 0x0001860000047ab9 */ /* 0x000fc60000000800 */
[----:B--2---:R-:W-:Y:S02]  /*af50*/  IMAD.MOV R14, RZ, RZ, -R14 ;  /* 0x000000ffff0e7224 */ /* 0x004fe400078e0a0e */
[----:B------:R-:W-:Y:S02]  /*af60*/  IMAD.IADD R3, R3, 0x1, R5 ;  /* 0x0000000103037824 */ /* 0x000fe400078e0205 */
[----:B-1----:R-:W-:-:S03]  /*af70*/  IMAD R12, R19, R14, R12 ;  /* 0x0000000e130c7224 */ /* 0x002fc600078e020c */
[--C-:B------:R-:W-:Y:S01]  /*af80*/  SHF.R.U64 R14, R2, UR4, R3.reuse ;  /* 0x00000004020e7c19 */ /* 0x100fe20008001203 */
[----:B----4-:R-:W-:Y:S01]  /*af90*/  IMAD.MOV R2, RZ, RZ, -R4 ;  /* 0x000000ffff027224 */ /* 0x010fe200078e0a04 */
[----:B------:R-:W-:Y:S01]  /*afa0*/  SHF.R.U32.HI R3, RZ, UR4, R3 ;  /* 0x00000004ff037c19 */ /* 0x000fe20008011603 */
[----:B------:R-:W-:Y:S02]  /*afb0*/  ULDC UR4, c[0x0][0x608] ;  /* 0x0001820000047ab9 */ /* 0x000fe40000000800 */
[----:B---3--:R-:W-:Y:S01]  /*afc0*/  @P4 IMAD R12, R20, R2, R13 ;  /* 0x00000002140c4224 */ /* 0x008fe200078e020d */
[--C-:B------:R-:W-:Y:S02]  /*afd0*/  SHF.R.U64 R19, R14, UR4, R3.reuse ;  /* 0x000000040e137c19 */ /* 0x100fe40008001203 */
[----:B------:R-:W-:Y:S01]  /*afe0*/  SHF.R.U32.HI R2, RZ, UR4, R3 ;  /* 0x00000004ff027c19 */ /* 0x000fe20008011603 */
[----:B------:R-:W-:-:S03]  /*aff0*/  ULDC UR4, c[0x0][0x658] ;  /* 0x0001960000047ab9 */ /* 0x000fc60000000800 */
[--C-:B------:R-:W-:Y:S02]  /*b000*/  SHF.R.U64 R13, R19, UR4, R2.reuse ;  /* 0x00000004130d7c19 */ /* 0x100fe40008001202 */
[----:B------:R-:W-:-:S03]  /*b010*/  SHF.R.U32.HI R2, RZ, UR4, R2 ;  /* 0x00000004ff027c19 */ /* 0x000fc60008011602 */
[----:B------:R-:W-:Y:S02]  /*b020*/  IMAD.MOV.U32 R4, RZ, RZ, R13 ;  /* 0x000000ffff047224 */ /* 0x000fe400078e000d */
[----:B------:R-:W-:Y:S01]  /*b030*/  IMAD.MOV.U32 R3, RZ, RZ, R2 ;  /* 0x000000ffff037224 */ /* 0x000fe200078e0002 */
[----:B------:R-:W-:Y:S06]  /*b040*/  @!P1 BRA `(.L_x_307) ;  /* 0x00000000002c9947 */ /* 0x000fec0003800000 */
        /* <DEDUP_REMOVED lines=9> */
[----:B------:R-:W-:-:S04]  /*b0e0*/  IMAD.WIDE.U32.X R2, R15, UR7, R2, P3 ;  /* 0x000000070f027c25 */ /* 0x000fc800098e0402 */
[----:B------:R-:W-:-:S07]  /*b0f0*/  IMAD.MOV.U32 R4, RZ, RZ, R2 ;  /* 0x000000ffff047224 */ /* 0x000fce00078e0002 */
.L_x_307:
[----:B------:R-:W-:Y:S01]  /*b100*/  ULDC UR4, c[0x0][0x648] ;  /* 0x0001920000047ab9 */ /* 0x000fe20000000800 */
[----:B------:R-:W-:Y:S01]  /*b110*/  LOP3.LUT R2, R19, UR16, RZ, 0xc0, !PT ;  /* 0x0000001013027c12 */ /* 0x000fe2000f8ec0ff */
[----:B------:R-:W-:Y:S01]  /*b120*/  ULDC UR5, c[0x0][0x610] ;  /* 0x0001840000057ab9 */ /* 0x000fe20000000800 */
[----:B------:R-:W-:Y:S01]  /*b130*/  SHF.R.U64 R3, R4, UR4, R3 ;  /* 0x0000000404037c19 */ /* 0x000fe20008001203 */
[----:B------:R-:W-:Y:S01]  /*b140*/  ULDC UR4, c[0x0][0x638] ;  /* 0x00018e0000047ab9 */ /* 0x000fe20000000800 */
[----:B------:R-:W-:-:S03]  /*b150*/  LOP3.LUT R14, R14, UR15, RZ, 0xc0, !PT ;  /* 0x0000000f0e0e7c12 */ /* 0x000fc6000f8ec0ff */
[----:B------:R-:W-:Y:S02]  /*b160*/  IMAD.MOV R4, RZ, RZ, -R3 ;  /* 0x000000ffff047224 */ /* 0x000fe400078e0a03 */
[----:B------:R-:W-:Y:S02]  /*b170*/  IMAD R3, R3, UR17, R2 ;  /* 0x0000001103037c24 */ /* 0x000fe4000f8e0202 */
[----:B------:R-:W-:Y:S01]  /*b180*/  IMAD R13, R4, UR4, R13 ;  /* 0x00000004040d7c24 */ /* 0x000fe2000f8e020d */
[----:B------:R-:W-:Y:S01]  /*b190*/  ULDC UR4, c[0x0][0x600] ;  /* 0x0001800000047ab9 */ /* 0x000fe20000000800 */
[----:B------:R-:W-:Y:S02]  /*b1a0*/  IMAD R12, R3, UR5, R12 ;  /* 0x00000005030c7c24 */ /* 0x000fe4000f8e020c */
[----:B------:R-:W-:Y:S02]  /*b1b0*/  IMAD R13, R13, UR4, R14 ;  /* 0x000000040d0d7c24 */ /* 0x000fe4000f8e020e */
[----:B------:R-:W-:-:S02]  /*b1c0*/  IMAD.MOV.U32 R3, RZ, RZ, 0x1 ;  /* 0x00000001ff037424 */ /* 0x000fc400078e00ff */
[----:B------:R-:W-:Y:S01]  /*b1d0*/  IMAD.MOV.U32 R2, RZ, RZ, R11 ;  /* 0x000000ffff027224 */ /* 0x000fe200078e000b */
[----:B------:R-:W-:Y:S02]  /*b1e0*/  SEL R22, R13, R12, !P4 ;  /* 0x0000000c0d167207 */ /* 0x000fe40006000000 */
[----:B------:R-:W-:-:S07]  /*b1f0*/  SEL R19, R12, R13, !P4 ;  /* 0x0000000d0c137207 */ /* 0x000fce0006000000 */
.L_x_305:
[----:B------:R-:W-:Y:S05]  /*b200*/  BSYNC B1 ;  /* 0x0000000000017941 */ /* 0x000fea0003800000 */
.L_x_304:
[----:B------:R-:W-:-:S13]  /*b210*/  LOP3.LUT P1, RZ, R3, 0xff, RZ, 0xc0, !PT ;  /* 0x000000ff03ff7812 */ /* 0x000fda000782c0ff */
[----:B------:R-:W-:Y:S05]  /*b220*/  @P1 BRA `(.L_x_308) ;  /* 0xfffffff400241947 */ /* 0x000fea000383ffff */
[----:B------:R-:W-:Y:S05]  /*b230*/  BSYNC B0 ;  /* 0x0000000000007941 */ /* 0x000fea0003800000 */
.L_x_296:
[----:B------:R-:W-:-:S03]  /*b240*/  UMOV UR4, 0xffffffff ;  /* 0xffffffff00047882 */ /* 0x000fc60000000000 */
[----:B------:R-:W-:Y:S05]  /*b250*/  BRA.DIV UR4, `(.L_x_309) ;  /* 0x0000000a043c7947 */ /* 0x000fea000b800000 */
[----:B------:R-:W-:-:S13]  /*b260*/  ELECT P6, URZ, PT ;  /* 0x00000000003f782f */ /* 0x000fda00038c0000 */
.L_x_332:
[----:B------:R-:W-:Y:S04]  /*b270*/  BSSY B0, `(.L_x_310) ;  /* 0x000006a000007945 */ /* 0x000fe80003800000 */
[----:B------:R-:W-:Y:S05]  /*b280*/  @!P6 BRA `(.L_x_311) ;  /* 0x0000000400a0e947 */ /* 0x000fea0003800000 */
[----:B------:R-:W-:-:S04]  /*b290*/  LOP3.LUT R16, R16, 0x2, RZ, 0xfc, !PT ;  /* 0x0000000210107812 */ /* 0x000fc800078efcff */
[----:B------:R-:W-:-:S13]  /*b2a0*/  ISETP.NE.AND P0, PT, R16, 0x3, PT ;  /* 0x000000031000780c */ /* 0x000fda0003f05270 */
[----:B------:R-:W-:Y:S05]  /*b2b0*/  @!P0 BRA `(.L_x_312) ;  /* 0x0000000000048947 */ /* 0x000fea0003800000 */
[----:B------:R-:W-:Y:S01]  /*b2c0*/  BPT.TRAP 0x1 ;  /* 0x000000040000795c */ /* 0x000fe20000300000 */
.L_x_312:
[----:B------:R-:W0:Y:S01]  /*b2d0*/  S2R R3, SR_CgaCtaId ;  /* 0x0000000000037919 */ /* 0x000e220000008800 */
[----:B------:R-:W-:-:S04]  /*b2e0*/  MOV R2, 0x400 ;  /* 0x0000040000027802 */ /* 0x000fc80000000f00 */
[----:B0-----:R-:W-:Y:S02]  /*b2f0*/  LEA R3, R3, R2, 0x18 ;  /* 0x0000000203037211 */ /* 0x001fe400078ec0ff */
[----:B------:R-:W-:-:S03]  /*b300*/  SHF.L.U32 R2, R0, 0x1f, RZ ;  /* 0x0000001f00027819 */ /* 0x000fc600000006ff */
[----:B------:R-:W-:-:S04]  /*b310*/  VIADD R3, R3, 0x58 ;  /* 0x0000005803037836 */ /* 0x000fc80000000000 */
[C---:B------:R-:W-:Y:S02]  /*b320*/  IMAD R7, R8.reuse, 0x8, R3 ;  /* 0x0000000808077824 */ /* 0x040fe400078e0203 */
[----:B------:R-:W-:Y:S02]  /*b330*/  VIADD R8, R8, 0x1 ;  /* 0x0000000108087836 */ /* 0x000fe40000000000 */
[----:B------:R-:W0:Y:S03]  /*b340*/  SYNCS.PHASECHK.TRANS64.TRYWAIT P0, [R7+URZ], R2 ;  /* 0x00000002070075a7 */ /* 0x000e26000800017f */
[----:B------:R-:W-:-:S04]  /*b350*/  ISETP.NE.AND P1, PT, R8, 0xb, PT ;  /* 0x0000000b0800780c */ /* 0x000fc80003f25270 */
[----:B------:R-:W-:Y:S02]  /*b360*/  SEL R5, RZ, 0x1, P1 ;  /* 0x00000001ff057807 */ /* 0x000fe40000800000 */
[----:B------:R-:W-:Y:S02]  /*b370*/  SEL R8, R8, RZ, P1 ;  /* 0x000000ff08087207 */ /* 0x000fe40000800000 */
[----:B------:R-:W-:-:S03]  /*b380*/  LOP3.LUT R5, R0, R5, RZ, 0x3c, !PT ;  /* 0x0000000500057212 */ /* 0x000fc600078e3cff */
[----:B------:R-:W-:Y:S01]  /*b390*/  IMAD R9, R8, 0x8, R3 ;  /* 0x0000000808097824 */ /* 0x000fe200078e0203 */
[----:B------:R-:W-:Y:S01]  /*b3a0*/  SHF.L.U32 R4, R5, 0x1f, RZ ;  /* 0x0000001f05047819 */ /* 0x000fe200000006ff */
[----:B0-----:R-:W-:Y:S06]  /*b3b0*/  @!P0 BRA `(.L_x_313) ;  /* 0x0000000800048947 */ /* 0x001fec0003800000 */
.L_x_333:
[----:B------:R-:W1:Y:S01]  /*b3c0*/  SYNCS.PHASECHK.TRANS64.TRYWAIT P0, [R9+URZ], R4 ;  /* 0x00000004090075a7 */ /* 0x000e62000800017f */
[----:B------:R-:W-:-:S05]  /*b3d0*/  VIADD R0, R8, 0x1 ;  /* 0x0000000108007836 */ /* 0x000fca0000000000 */
[----:B------:R-:W-:-:S04]  /*b3e0*/  ISETP.NE.AND P1, PT, R0, 0xb, PT ;  /* 0x0000000b0000780c */ /* 0x000fc80003f25270 */
[----:B0-----:R-:W-:Y:S02]  /*b3f0*/  SEL R2, RZ, 0x1, P1 ;  /* 0x00000001ff027807 */ /* 0x001fe40000800000 */
[----:B------:R-:W-:Y:S02]  /*b400*/  SEL R0, R0, RZ, P1 ;  /* 0x000000ff00007207 */ /* 0x000fe40000800000 */
[----:B------:R-:W-:-:S03]  /*b410*/  LOP3.LUT R7, R5, R2, RZ, 0x3c, !PT ;  /* 0x0000000205077212 */ /* 0x000fc600078e3cff */
[----:B------:R-:W-:Y:S01]  /*b420*/  IMAD R6, R0, 0x8, R3 ;  /* 0x0000000800067824 */ /* 0x000fe200078e0203 */
[----:B------:R-:W-:Y:S01]  /*b430*/  SHF.L.U32 R5, R7, 0x1f, RZ ;  /* 0x0000001f07057819 */ /* 0x000fe200000006ff */
[----:B-1----:R-:W-:Y:S06]  /*b440*/  @!P0 BRA `(.L_x_314) ;  /* 0x0000000400f48947 */ /* 0x002fec0003800000 */
.L_x_334:
[----:B------:R-:W1:Y:S01]  /*b450*/  SYNCS.PHASECHK.TRANS64.TRYWAIT P0, [R6+URZ], R5 ;  /* 0x00000005060075a7 */ /* 0x000e62000800017f */
[----:B------:R-:W-:-:S05]  /*b460*/  VIADD R0, R0, 0x1 ;  /* 0x0000000100007836 */ /* 0x000fca0000000000 */
[----:B------:R-:W-:-:S04]  /*b470*/  ISETP.NE.AND P1, PT, R0, 0xb, PT ;  /* 0x0000000b0000780c */ /* 0x000fc80003f25270 */
[----:B------:R-:W-:Y:S02]  /*b480*/  SEL R2, RZ, 0x1, P1 ;  /* 0x00000001ff027807 */ /* 0x000fe40000800000 */
[----:B------:R-:W-:Y:S02]  /*b490*/  SEL R0, R0, RZ, P1 ;  /* 0x000000ff00007207 */ /* 0x000fe40000800000 */
[----:B------:R-:W-:-:S03]  /*b4a0*/  LOP3.LUT R7, R7, R2, RZ, 0x3c, !PT ;  /* 0x0000000207077212 */ /* 0x000fc600078e3cff */
[----:B0-----:R-:W-:Y:S01]  /*b4b0*/  IMAD R9, R0, 0x8, R3 ;  /* 0x0000000800097824 */ /* 0x001fe200078e0203 */
[----:B------:R-:W-:Y:S01]  /*b4c0*/  SHF.L.U32 R4, R7, 0x1f, RZ ;  /* 0x0000001f07047819 */ /* 0x000fe200000006ff */
[----:B-1----:R-:W-:Y:S06]  /*b4d0*/  @!P0 BRA `(.L_x_315) ;  /* 0x0000000400e48947 */ /* 0x002fec0003800000 */
.L_x_335:
        /* <DEDUP_REMOVED lines=9> */
.L_x_336:
        /* <DEDUP_REMOVED lines=9> */
.L_x_337:
        /* <DEDUP_REMOVED lines=9> */
.L_x_338:
        /* <DEDUP_REMOVED lines=9> */
.L_x_339:
        /* <DEDUP_REMOVED lines=9> */
.L_x_340:
        /* <DEDUP_REMOVED lines=9> */
.L_x_341:
[----:B------:R-:W1:Y:S01]  /*b840*/  SYNCS.PHASECHK.TRANS64.TRYWAIT P0, [R9+URZ], R4 ;  /* 0x00000004090075a7 */ /* 0x000e62000800017f */
[----:B------:R-:W-:-:S05]  /*b850*/  VIADD R0, R0, 0x1 ;  /* 0x0000000100007836 */ /* 0x000fca0000000000 */
[----:B------:R-:W-:-:S04]  /*b860*/  ISETP.NE.AND P1, PT, R0, 0xb, PT ;  /* 0x0000000b0000780c */ /* 0x000fc80003f25270 */
[----:B------:R-:W-:Y:S02]  /*b870*/  SEL R2, RZ, 0x1, P1 ;  /* 0x00000001ff027807 */ /* 0x000fe40000800000 */
[----:B------:R-:W-:Y:S02]  /*b880*/  SEL R0, R0, RZ, P1 ;  /* 0x000000ff00007207 */ /* 0x000fe40000800000 */
[----:B------:R-:W-:Y:S01]  /*b890*/  LOP3.LUT R2, R7, R2, RZ, 0x3c, !PT ;  /* 0x0000000207027212 */ /* 0x000fe200078e3cff */
[----:B-1----:R-:W-:Y:S06]  /*b8a0*/  @!P0 BRA `(.L_x_322) ;  /* 0x00000004007c8947 */ /* 0x002fec0003800000 */
.L_x_342:
[----:B------:R-:W-:Y:S01]  /*b8b0*/  IMAD R3, R0, 0x8, R3 ;  /* 0x0000000800037824 */ /* 0x000fe200078e0203 */
[----:B------:R-:W-:-:S07]  /*b8c0*/  SHF.L.U32 R0, R2, 0x1f, RZ ;  /* 0x0000001f02007819 */ /* 0x000fce00000006ff */
.L_x_323:
[----:B--2---:R2:W3:Y:S02]  /*b8d0*/  SYNCS.PHASECHK.TRANS64.TRYWAIT P0, [R3+URZ], R0 ;  /* 0x00000000030075a7 */ /* 0x0044e4000800017f */
[----:B---3--:R-:W-:Y:S05]  /*b8e0*/  @!P0 NANOSLEEP.SYNCS 0x989680 ;  /* 0x009896800000895d */ /* 0x008fea0003900000 */
[----:B------:R-:W3:Y:S02]  /*b8f0*/  @!P0 SYNCS.PHASECHK.TRANS64 P0, [R3+URZ], R0 ;  /* 0x00000000030085a7 */ /* 0x000ee4000800007f */
[----:B---3--:R-:W-:Y:S05]  /*b900*/  @!P0 BRA `(.L_x_323) ;  /* 0xfffffffc00f08947 */ /* 0x008fea000383ffff */
.L_x_311:
[----:B------:R-:W-:Y:S05]  /*b910*/  BSYNC B0 ;  /* 0x0000000000007941 */ /* 0x000fea0003800000 */
.L_x_310:
[----:B------:R-:W-:Y:S05]  /*b920*/  EXIT ;  /* 0x000000000000794d */ /* 0x000fea0003800000 */
.L_x_20:
[----:B-1----:R1:W2:Y:S02]  /*b930*/  SYNCS.PHASECHK.TRANS64.TRYWAIT P0, [R161+URZ], R0 ;  /* 0x00000000a10075a7 */ /* 0x0022a4000800017f */
[----:B--2---:R-:W-:Y:S05]  /*b940*/  @!P0 NANOSLEEP.SYNCS 0x989680 ;  /* 0x009896800000895d */ /* 0x004fea0003900000 */
[----:B------:R-:W2:Y:S02]  /*b950*/  @!P0 SYNCS.PHASECHK.TRANS64 P0, [R161+URZ], R0 ;  /* 0x00000000a10085a7 */ /* 0x000ea4000800007f */
[----:B--2---:R-:W-:Y:S05]  /*b960*/  @!P0 BRA `(.L_x_20) ;  /* 0xfffffffc00f08947 */ /* 0x004fea000383ffff */
[----:B------:R-:W-:Y:S05]  /*b970*/  BRA `(.L_x_324) ;  /* 0xffffff5c009c7947 */ /* 0x000fea000383ffff */
.L_x_25:
[----:B--2---:R2:W3:Y:S02]  /*b980*/  SYNCS.PHASECHK.TRANS64.TRYWAIT P1, [R3+URZ], R0 ;  /* 0x00000000030075a7 */ /* 0x0044e4000802017f */
[----:B---3--:R-:W-:Y:S05]  /*b990*/  @!P1 NANOSLEEP.SYNCS 0x989680 ;  /* 0x009896800000995d */ /* 0x008fea0003900000 */
[----:B------:R-:W3:Y:S02]  /*b9a0*/  @!P1 SYNCS.PHASECHK.TRANS64 P1, [R3+URZ], R0 ;  /* 0x00000000030095a7 */ /* 0x000ee4000802007f */
[----:B---3--:R-:W-:Y:S05]  /*b9b0*/  @!P1 BRA `(.L_x_25) ;  /* 0xfffffffc00f09947 */ /* 0x008fea000383ffff */
[----:B------:R-:W-:Y:S05]  /*b9c0*/  BRA `(.L_x_24) ;  /* 0xffffff6000087947 */ /* 0x000fea000383ffff */
.L_x_30:
[----:B--2---:R-:W-:-:S04]  /*b9d0*/  IMAD.U32 R5, RZ, RZ, UR4 ;  /* 0x00000004ff057e24 */ /* 0x004fc8000f8e00ff */
[----:B------:R2:W3:Y:S03]  /*b9e0*/  SYNCS.PHASECHK.TRANS64.TRYWAIT P1, [R5+URZ], R4 ;  /* 0x00000004050075a7 */ /* 0x0004e6000802017f */
[----:B---3--:R-:W-:Y:S05]  /*b9f0*/  @!P1 NANOSLEEP.SYNCS 0x989680 ;  /* 0x009896800000995d */ /* 0x008fea0003900000 */
[----:B------:R-:W3:Y:S02]  /*ba00*/  @!P1 SYNCS.PHASECHK.TRANS64 P1, [R5+URZ], R4 ;  /* 0x00000004050095a7 */ /* 0x000ee4000802007f */
[----:B---3--:R-:W-:Y:S05]  /*ba10*/  @!P1 BRA `(.L_x_30) ;  /* 0xfffffffc00ec9947 */ /* 0x008fea000383ffff */
[----:B------:R-:W-:Y:S05]  /*ba20*/  BRA `(.L_x_29) ;  /* 0xffffff60009c7947 */ /* 0x000fea000383ffff */
.L_x_36:
[----:B-1----:R1:W2:Y:S02]  /*ba30*/  SYNCS.PHASECHK.TRANS64.TRYWAIT P0, [R161+URZ+0x10], R0 ;  /* 0x00001000a10075a7 */ /* 0x0022a4000800017f */
[----:B--2---:R-:W-:Y:S05]  /*ba40*/  @!P0 NANOSLEEP.SYNCS 0x989680 ;  /* 0x009896800000895d */ /* 0x004fea0003900000 */
[----:B------:R-:W2:Y:S02]  /*ba50*/  @!P0 SYNCS.PHASECHK.TRANS64 P0, [R161+URZ+0x10], R0 ;  /* 0x00001000a10085a7 */ /* 0x000ea4000800007f */
[----:B--2---:R-:W-:Y:S05]  /*ba60*/  @!P0 BRA `(.L_x_36) ;  /* 0xfffffffc00f08947 */ /* 0x004fea000383ffff */
[----:B------:R-:W-:Y:S05]  /*ba70*/  BRA `(.L_x_325) ;  /* 0xffffff6400ac7947 */ /* 0x000fea000383ffff */
.L_x_297:
[----:B------:R-:W-:Y:S01]  /*ba80*/  BSSY B1, `(.L_x_326) ;  /* 0x0000006000017945 */ /* 0x000fe20003800000 */
[----:B------:R-:W-:-:S07]  /*ba90*/  IMAD.MOV.U32 R15, RZ, RZ, -0x1 ;  /* 0xffffffffff0f7424 */ /* 0x000fce00078e00ff */
[----:B-----5:R-:W-:Y:S05]  /*baa0*/  WARPSYNC.COLLECTIVE R15, `(.L_x_327) ;  /* 0x000000000f0c7348 */ /* 0x020fea0003c00000 */
[----:B------:R-:W-:Y:S02]  /*bab0*/  ELECT P6, UR62, PT ;  /* 0x00000000003e782f */ /* 0x000fe400038c0000 */
[----:B------:R-:W-:Y:S01]  /*bac0*/  MOV R14, UR62 ;  /* 0x0000003e000e7c02 */ /* 0x000fe20008000f00 */
[----:B-----5:R-:W-:Y:S10]  /*bad0*/  ENDCOLLECTIVE ;  /* 0x000000000000791b */ /* 0x020ff40003800000 */
.L_x_327:
[----:B------:R-:W-:Y:S05]  /*bae0*/  BSYNC B1 ;  /* 0x0000000000017941 */ /* 0x000fea0003800000 */
.L_x_326:
[----:B------:R-:W-:Y:S05]  /*baf0*/  BRA `(.L_x_328) ;  /* 0xffffffe800fc7947 */ /* 0x000fea000383ffff */
.L_x_300:
[----:B0-----:R0:W1:Y:S02]  /*bb00*/  SYNCS.PHASECHK.TRANS64.TRYWAIT P1, [R12+URZ+0x58], R5 ;  /* 0x000058050c0075a7 */ /* 0x001064000802017f */
[----:B-1----:R-:W-:Y:S05]  /*bb10*/  @!P1 NANOSLEEP.SYNCS 0x989680 ;  /* 0x009896800000995d */ /* 0x002fea0003900000 */
[----:B------:R-:W1:Y:S02]  /*bb20*/  @!P1 SYNCS.PHASECHK.TRANS64 P1, [R12+URZ+0x58], R5 ;  /* 0x000058050c0095a7 */ /* 0x000e64000802007f */
[----:B-1----:R-:W-:Y:S05]  /*bb30*/  @!P1 BRA `(.L_x_300) ;  /* 0xfffffffc00f09947 */ /* 0x002fea000383ffff */
[----:B------:R-:W-:Y:S05]  /*bb40*/  BRA `(.L_x_329) ;  /* 0xffffffec00307947 */ /* 0x000fea000383ffff */
.L_x_309:
[----:B------:R-:W-:Y:S01]  /*bb50*/  BSSY B0, `(.L_x_330) ;  /* 0x0000006000007945 */ /* 0x000fe20003800000 */
[----:B------:R-:W-:-:S07]  /*bb60*/  IMAD.MOV.U32 R15, RZ, RZ, -0x1 ;  /* 0xffffffffff0f7424 */ /* 0x000fce00078e00ff */
[----:B-----5:R-:W-:Y:S05]  /*bb70*/  WARPSYNC.COLLECTIVE R15, `(.L_x_331) ;  /* 0x000000000f0c7348 */ /* 0x020fea0003c00000 */
[----:B------:R-:W-:Y:S02]  /*bb80*/  ELECT P6, UR62, PT ;  /* 0x00000000003e782f */ /* 0x000fe400038c0000 */
[----:B------:R-:W-:Y:S01]  /*bb90*/  MOV R14, UR62 ;  /* 0x0000003e000e7c02 */ /* 0x000fe20008000f00 */
[----:B-----5:R-:W-:Y:S10]  /*bba0*/  ENDCOLLECTIVE ;  /* 0x000000000000791b */ /* 0x020ff40003800000 */
.L_x_331:
[----:B------:R-:W-:Y:S05]  /*bbb0*/  BSYNC B0 ;  /* 0x0000000000007941 */ /* 0x000fea0003800000 */
.L_x_330:
[----:B------:R-:W-:Y:S05]  /*bbc0*/  BRA `(.L_x_332) ;  /* 0xfffffff400a87947 */ /* 0x000fea000383ffff */
.L_x_313:
[----:B0-----:R0:W1:Y:S02]  /*bbd0*/  SYNCS.PHASECHK.TRANS64.TRYWAIT P0, [R7+URZ], R2 ;  /* 0x00000002070075a7 */ /* 0x001064000800017f */
[----:B-1----:R-:W-:Y:S05]  /*bbe0*/  @!P0 NANOSLEEP.SYNCS 0x989680 ;  /* 0x009896800000895d */ /* 0x002fea0003900000 */
[----:B------:R-:W1:Y:S02]  /*bbf0*/  @!P0 SYNCS.PHASECHK.TRANS64 P0, [R7+URZ], R2 ;  /* 0x00000002070085a7 */ /* 0x000e64000800007f */
[----:B-1----:R-:W-:Y:S05]  /*bc00*/  @!P0 BRA `(.L_x_313) ;  /* 0xfffffffc00f08947 */ /* 0x002fea000383ffff */
[----:B------:R-:W-:Y:S05]  /*bc10*/  BRA `(.L_x_333) ;  /* 0xfffffff400e87947 */ /* 0x000fea000383ffff */
.L_x_314:
[----:B0-----:R0:W1:Y:S02]  /*bc20*/  SYNCS.PHASECHK.TRANS64.TRYWAIT P0, [R9+URZ], R4 ;  /* 0x00000004090075a7 */ /* 0x001064000800017f */
[----:B-1----:R-:W-:Y:S05]  /*bc30*/  @!P0 NANOSLEEP.SYNCS 0x989680 ;  /* 0x009896800000895d */ /* 0x002fea0003900000 */
[----:B------:R-:W1:Y:S02]  /*bc40*/  @!P0 SYNCS.PHASECHK.TRANS64 P0, [R9+URZ], R4 ;  /* 0x00000004090085a7 */ /* 0x000e64000800007f */
[----:B-1----:R-:W-:Y:S05]  /*bc50*/  @!P0 BRA `(.L_x_314) ;  /* 0xfffffffc00f08947 */ /* 0x002fea000383ffff */
[----:B------:R-:W-:Y:S05]  /*bc60*/  BRA `(.L_x_334) ;  /* 0xfffffff400f87947 */ /* 0x000fea000383ffff */
.L_x_315:
[----:B0-----:R0:W1:Y:S02]  /*bc70*/  SYNCS.PHASECHK.TRANS64.TRYWAIT P0, [R6+URZ], R5 ;  /* 0x00000005060075a7 */ /* 0x001064000800017f */
[----:B-1----:R-:W-:Y:S05]  /*bc80*/  @!P0 NANOSLEEP.SYNCS 0x989680 ;  /* 0x009896800000895d */ /* 0x002fea0003900000 */
[----:B------:R-:W1:Y:S02]  /*bc90*/  @!P0 SYNCS.PHASECHK.TRANS64 P0, [R6+URZ], R5 ;  /* 0x00000005060085a7 */ /* 0x000e64000800007f */
[----:B-1----:R-:W-:Y:S05]  /*bca0*/  @!P0 BRA `(.L_x_315) ;  /* 0xfffffffc00f08947 */ /* 0x002fea000383ffff */
[----:B------:R-:W-:Y:S05]  /*bcb0*/  BRA `(.L_x_335) ;  /* 0xfffffff800087947 */ /* 0x000fea000383ffff */
.L_x_316:
[----:B0-----:R0:W1:Y:S02]  /*bcc0*/  SYNCS.PHASECHK.TRANS64.TRYWAIT P0, [R9+URZ], R4 ;  /* 0x00000004090075a7 */ /* 0x001064000800017f */
[----:B-1----:R-:W-:Y:S05]  /*bcd0*/  @!P0 NANOSLEEP.SYNCS 0x989680 ;  /* 0x009896800000895d */ /* 0x002fea0003900000 */
[----:B------:R-:W1:Y:S02]  /*bce0*/  @!P0 SYNCS.PHASECHK.TRANS64 P0, [R9+URZ], R4 ;  /* 0x00000004090085a7 */ /* 0x000e64000800007f */
[----:B-1----:R-:W-:Y:S05]  /*bcf0*/  @!P0 BRA `(.L_x_316) ;  /* 0xfffffffc00f08947 */ /* 0x002fea000383ffff */
[----:B------:R-:W-:Y:S05]  /*bd00*/  BRA `(.L_x_336) ;  /* 0xfffffff800187947 */ /* 0x000fea000383ffff */
.L_x_317:
[----:B0-----:R0:W1:Y:S02]  /*bd10*/  SYNCS.PHASECHK.TRANS64.TRYWAIT P0, [R6+URZ], R5 ;  /* 0x00000005060075a7 */ /* 0x001064000800017f */
[----:B-1----:R-:W-:Y:S05]  /*bd20*/  @!P0 NANOSLEEP.SYNCS 0x989680 ;  /* 0x009896800000895d */ /* 0x002fea0003900000 */
[----:B------:R-:W1:Y:S02]  /*bd30*/  @!P0 SYNCS.PHASECHK.TRANS64 P0, [R6+URZ], R5 ;  /* 0x00000005060085a7 */ /* 0x000e64000800007f */
[----:B-1----:R-:W-:Y:S05]  /*bd40*/  @!P0 BRA `(.L_x_317) ;  /* 0xfffffffc00f08947 */ /* 0x002fea000383ffff */
[----:B------:R-:W-:Y:S05]  /*bd50*/  BRA `(.L_x_337) ;  /* 0xfffffff800287947 */ /* 0x000fea000383ffff */
.L_x_318:
[----:B0-----:R0:W1:Y:S02]  /*bd60*/  SYNCS.PHASECHK.TRANS64.TRYWAIT P0, [R9+URZ], R4 ;  /* 0x00000004090075a7 */ /* 0x001064000800017f */
[----:B-1----:R-:W-:Y:S05]  /*bd70*/  @!P0 NANOSLEEP.SYNCS 0x989680 ;  /* 0x009896800000895d */ /* 0x002fea0003900000 */
[----:B------:R-:W1:Y:S02]  /*bd80*/  @!P0 SYNCS.PHASECHK.TRANS64 P0, [R9+URZ], R4 ;  /* 0x00000004090085a7 */ /* 0x000e64000800007f */
[----:B-1----:R-:W-:Y:S05]  /*bd90*/  @!P0 BRA `(.L_x_318) ;  /* 0xfffffffc00f08947 */ /* 0x002fea000383ffff */
[----:B------:R-:W-:Y:S05]  /*bda0*/  BRA `(.L_x_338) ;  /* 0xfffffff800387947 */ /* 0x000fea000383ffff */
.L_x_319:
[----:B0-----:R0:W1:Y:S02]  /*bdb0*/  SYNCS.PHASECHK.TRANS64.TRYWAIT P0, [R6+URZ], R5 ;  /* 0x00000005060075a7 */ /* 0x001064000800017f */
[----:B-1----:R-:W-:Y:S05]  /*bdc0*/  @!P0 NANOSLEEP.SYNCS 0x989680 ;  /* 0x009896800000895d */ /* 0x002fea0003900000 */
[----:B------:R-:W1:Y:S02]  /*bdd0*/  @!P0 SYNCS.PHASECHK.TRANS64 P0, [R6+URZ], R5 ;  /* 0x00000005060085a7 */ /* 0x000e64000800007f */
[----:B-1----:R-:W-:Y:S05]  /*bde0*/  @!P0 BRA `(.L_x_319) ;  /* 0xfffffffc00f08947 */ /* 0x002fea000383ffff */
[----:B------:R-:W-:Y:S05]  /*bdf0*/  BRA `(.L_x_339) ;  /* 0xfffffff800487947 */ /* 0x000fea000383ffff */
.L_x_320:
[----:B0-----:R0:W1:Y:S02]  /*be00*/  SYNCS.PHASECHK.TRANS64.TRYWAIT P0, [R9+URZ], R4 ;  /* 0x00000004090075a7 */ /* 0x001064000800017f */
[----:B-1----:R-:W-:Y:S05]  /*be10*/  @!P0 NANOSLEEP.SYNCS 0x989680 ;  /* 0x009896800000895d */ /* 0x002fea0003900000 */
[----:B------:R-:W1:Y:S02]  /*be20*/  @!P0 SYNCS.PHASECHK.TRANS64 P0, [R9+URZ], R4 ;  /* 0x00000004090085a7 */ /* 0x000e64000800007f */
[----:B-1----:R-:W-:Y:S05]  /*be30*/  @!P0 BRA `(.L_x_320) ;  /* 0xfffffffc00f08947 */ /* 0x002fea000383ffff */
[----:B------:R-:W-:Y:S05]  /*be40*/  BRA `(.L_x_340) ;  /* 0xfffffff800587947 */ /* 0x000fea000383ffff */
.L_x_321:
[----:B0-----:R0:W1:Y:S02]  /*be50*/  SYNCS.PHASECHK.TRANS64.TRYWAIT P0, [R6+URZ], R5 ;  /* 0x00000005060075a7 */ /* 0x001064000800017f */
[----:B-1----:R-:W-:Y:S05]  /*be60*/  @!P0 NANOSLEEP.SYNCS 0x989680 ;  /* 0x009896800000895d */ /* 0x002fea0003900000 */
[----:B------:R-:W1:Y:S02]  /*be70*/  @!P0 SYNCS.PHASECHK.TRANS64 P0, [R6+URZ], R5 ;  /* 0x00000005060085a7 */ /* 0x000e64000800007f */
[----:B-1----:R-:W-:Y:S05]  /*be80*/  @!P0 BRA `(.L_x_321) ;  /* 0xfffffffc00f08947 */ /* 0x002fea000383ffff */
[----:B------:R-:W-:Y:S05]  /*be90*/  BRA `(.L_x_341) ;  /* 0xfffffff800687947 */ /* 0x000fea000383ffff */
.L_x_322:
[----:B-1----:R1:W2:Y:S02]  /*bea0*/  SYNCS.PHASECHK.TRANS64.TRYWAIT P0, [R9+URZ], R4 ;  /* 0x00000004090075a7 */ /* 0x0022a4000800017f */
[----:B--2---:R-:W-:Y:S05]  /*beb0*/  @!P0 NANOSLEEP.SYNCS 0x989680 ;  /* 0x009896800000895d */ /* 0x004fea0003900000 */
[----:B------:R-:W2:Y:S02]  /*bec0*/  @!P0 SYNCS.PHASECHK.TRANS64 P0, [R9+URZ], R4 ;  /* 0x00000004090085a7 */ /* 0x000ea4000800007f */
[----:B--2---:R-:W-:Y:S05]  /*bed0*/  @!P0 BRA `(.L_x_322) ;  /* 0xfffffffc00f08947 */ /* 0x004fea000383ffff */
[----:B------:R-:W-:Y:S05]  /*bee0*/  BRA `(.L_x_342) ;  /* 0xfffffff800707947 */ /* 0x000fea000383ffff */
.L_x_343:
[----:B------:R-:W-:-:S00]  /*bef0*/  BRA `(.L_x_343) ;  /* 0xfffffffc00fc7947 */ /* 0x000fc0000383ffff */
[----:B------:R-:W-:-:S00]  /*bf00*/  NOP ;  /* 0x0000000000007918 */ /* 0x000fc00000000000 */
[----:B------:R-:W-:-:S00]  /*bf10*/  NOP ;  /* 0x0000000000007918 */ /* 0x000fc00000000000 */
[----:B------:R-:W-:-:S00]  /*bf20*/  NOP ;  /* 0x0000000000007918 */ /* 0x000fc00000000000 */
[----:B------:R-:W-:-:S00]  /*bf30*/  NOP ;  /* 0x0000000000007918 */ /* 0x000fc00000000000 */
[----:B------:R-:W-:-:S00]  /*bf40*/  NOP ;  /* 0x0000000000007918 */ /* 0x000fc00000000000 */
[----:B------:R-:W-:-:S00]  /*bf50*/  NOP ;  /* 0x0000000000007918 */ /* 0x000fc00000000000 */
[----:B------:R-:W-:-:S00]  /*bf60*/  NOP ;  /* 0x0000000000007918 */ /* 0x000fc00000000000 */
[----:B------:R-:W-:-:S00]  /*bf70*/  NOP ;  /* 0x0000000000007918 */ /* 0x000fc00000000000 */
.L_x_344:


//--------------------- .nv.global.init           --------------------------
	.section	.nv.global.init,"aw",@progbits
.nv.global.init:
	.type		$str$22,@object
	.size		$str$22,($str$23 - $str$22)
$str$22:
        /*0000*/ 	.byte	0x6b, 0x5f, 0x74, 0x69, 0x6c, 0x65, 0x5f, 0x63, 0x6f, 0x75, 0x6e, 0x74, 0x20, 0x3e, 0x3d, 0x20
        /*0010*/ 	.byte	0x31, 0x00
	.type		$str$23,@object
	.size		$str$23,(__unnamed_1 - $str$23)
$str$23:
        /*0012*/ 	.byte	0x2f, 0x74, 0x6d, 0x70, 0x2f, 0x63, 0x75, 0x74, 0x6c, 0x61, 0x73, 0x73, 0x5f, 0x73, 0x77, 0x65
        /*0022*/ 	.byte	0x65, 0x70, 0x5f, 0x73, 0x72, 0x63, 0x2f, 0x69, 0x6e, 0x63, 0x6c, 0x75, 0x64, 0x65, 0x2f, 0x63
        /*0032*/ 	.byte	0x75, 0x74, 0x6c, 0x61, 0x73, 0x73, 0x2f, 0x67, 0x65, 0x6d, 0x6d, 0x2f, 0x63, 0x6f, 0x6c, 0x6c
        /*0042*/ 	.byte	0x65, 0x63, 0x74, 0x69, 0x76, 0x65, 0x2f, 0x73, 0x6d, 0x39, 0x30, 0x5f, 0x6d, 0x6d, 0x61, 0x5f
        /*0052*/ 	.byte	0x74, 0x6d, 0x61, 0x5f, 0x67, 0x6d, 0x6d, 0x61, 0x5f, 0x73, 0x73, 0x5f, 0x77, 0x61, 0x72, 0x70
        /*0062*/ 	.byte	0x73, 0x70, 0x65, 0x63, 0x69, 0x61, 0x6c, 0x69, 0x7a, 0x65, 0x64, 0x2e, 0x68, 0x70, 0x70, 0x00
	.type		__unnamed_1,@object
	.size		__unnamed_1,(.L_0 - __unnamed_1)
__unnamed_1:
        /*0072*/ 	.byte	0x76, 0x6f, 0x69, 0x64, 0x20, 0x63, 0x75, 0x74, 0x6c, 0x61, 0x73, 0x73, 0x3a, 0x3a, 0x67, 0x65
        /* <DEDUP_REMOVED lines=180> */
        /*0bc2*/ 	.byte	0x79, 0x5d, 0x00
.L_0:


//--------------------- .nv.shared._ZN7cutlass13device_kernelINS_4gemm6kernel13GemmUniversalIN4cute5tupleIJiiiiEEENS1_10collective13CollectiveMmaINS1_34MainloopSm90TmaGmmaWarpSpecializedILi11ENS5_IJNS4_1CILi2EEENSA_ILi1EEESC_EEENS1_32KernelTmaWarpSpecializedPingpongEEENS5_IJNSA_ILi64EEENSA_ILi256EEENSA_ILi32EEEEEENS_6half_tENS5_IJlSC_lEEESK_SL_NS4_8TiledMMAINS4_8MMA_AtomIJNS4_4SM904GMMA26MMA_64x256x16_F32F16F16_SSILNSP_5MajorE0ELSR_0ELNSP_7ScaleInE1ELSS_1EEEEEENS4_6LayoutINS5_IJSC_SC_SC_EEENS5_IJNSA_ILi0EEESX_SX_EEEEENS5_IJNS4_10UnderscoreES10_S10_EEEEENS4_13SM90_TMA_LOADENS4_14ComposedLayoutINS4_7SwizzleILi2ELi4ELi3EEENS4_18smem_ptr_flag_bitsILi16EEENSV_INS5_IJNSA_ILi8EEESI_EEENS5_IJSI_SC_EEEEEEEvNS4_8identityENS4_23SM90_TMA_LOAD_MULTICASTES1D_vS1E_EENS_8epilogue10collective6detail29Sm90TmaWarpSpecializedAdapterINS1I_15DefaultEpilogueISK_SL_SL_NS1H_6thread17LinearCombinationISK_Li1EffLNS1M_9ScaleType4KindE0ELNS_15FloatRoundStyleE2ESK_EENS1_15EpilogueDefaultEEEEEvvEEEEvNT_6ParamsE --------------------------
	.section	.nv.shared._ZN7cutlass13device_kernelINS_4gemm6kernel13GemmUniversalIN4cute5tupleIJiiiiEEENS1_10collective13CollectiveMmaINS1_34MainloopSm90TmaGmmaWarpSpecializedILi11ENS5_IJNS4_1CILi2EEENSA_ILi1EEESC_EEENS1_32KernelTmaWarpSpecializedPingpongEEENS5_IJNSA_ILi64EEENSA_ILi256EEENSA_ILi32EEEEEENS_6half_tENS5_IJlSC_lEEESK_SL_NS4_8TiledMMAINS4_8MMA_AtomIJNS4_4SM904GMMA26MMA_64x256x16_F32F16F16_SSILNSP_5MajorE0ELSR_0ELNSP_7ScaleInE1ELSS_1EEEEEENS4_6LayoutINS5_IJSC_SC_SC_EEENS5_IJNSA_ILi0EEESX_SX_EEEEENS5_IJNS4_10UnderscoreES10_S10_EEEEENS4_13SM90_TMA_LOADENS4_14ComposedLayoutINS4_7SwizzleILi2ELi4ELi3EEENS4_18smem_ptr_flag_bitsILi16EEENSV_INS5_IJNSA_ILi8EEESI_EEENS5_IJSI_SC_EEEEEEEvNS4_8identityENS4_23SM90_TMA_LOAD_MULTICASTES1D_vS1E_EENS_8epilogue10collective6detail29Sm90TmaWarpSpecializedAdapterINS1I_15DefaultEpilogueISK_SL_SL_NS1H_6thread17LinearCombinationISK_Li1EffLNS1M_9ScaleType4KindE0ELNS_15FloatRoundStyleE2ESK_EENS1_15EpilogueDefaultEEEEEvvEEEEvNT_6ParamsE,"aw",@nobits
	.sectionflags	@""
	.align	16
	.zero		1024


//--------------------- .nv.shared.reserved.0     --------------------------
	.section	.nv.shared.reserved.0,"aw",@nobits
	.weak		__nv_reservedSMEM_offset_0_alias
	.size		__nv_reservedSMEM_offset_0_alias, 0, 0
	.other		__nv_reservedSMEM_offset_0_alias,@"STO_CUDA_RESERVED_SHARED STV_DEFAULT"
__nv_reservedSMEM_offset_0_alias:
	.zero		0


//--------------------- .nv.global                --------------------------
	.section	.nv.global,"aw",@nobits
.nv.global:
	.type		_ZN40_INTERNAL_21d15bbb_4_k_cu_c3ceaa96_201194cute1_E,@object
	.size		_ZN40_INTERNAL_21d15bbb_4_k_cu_c3ceaa96_201194cute1_E,(_ZN40_INTERNAL_21d15bbb_4_k_cu_c3ceaa96_201194cuda3std3__45__cpo6cbeginE - _ZN40_INTERNAL_21d15bbb_4_k_cu_c3ceaa96_201194cute1_E)
_ZN40_INTERNAL_21d15bbb_4_k_cu_c3ceaa96_201194cute1_E:
	.zero		1
	.type		_ZN40_INTERNAL_21d15bbb_4_k_cu_c3ceaa96_201194cuda3std3__45__cpo6cbeginE,@object
	.size		_ZN40_INTERNAL_21d15bbb_4_k_cu_c3ceaa96_201194cuda3std3__45__cpo6cbeginE,(_ZN40_INTERNAL_21d15bbb_4_k_cu_c3ceaa96_201194cuda3std3__48in_placeE - _ZN40_INTERNAL_21d15bbb_4_k_cu_c3ceaa96_201194cuda3std3__45__cpo6cbeginE)
_ZN40_INTERNAL_21d15bbb_4_k_cu_c3ceaa96_201194cuda3std3__45__cpo6cbeginE:
	.zero		1
	.type		_ZN40_INTERNAL_21d15bbb_4_k_cu_c3ceaa96_201194cuda3std3__48in_placeE,@object
	.size		_ZN40_INTERNAL_21d15bbb_4_k_cu_c3ceaa96_201194cuda3std3__48in_placeE,(_ZN40_INTERNAL_21d15bbb_4_k_cu_c3ceaa96_201194cuda3std6ranges3__45__cpo9iter_moveE - _ZN40_INTERNAL_21d15bbb_4_k_cu_c3ceaa96_201194cuda3std3__48in_placeE)
_ZN40_INTERNAL_21d15bbb_4_k_cu_c3ceaa96_201194cuda3std3__48in_placeE:
	.zero		1
	.type		_ZN40_INTERNAL_21d15bbb_4_k_cu_c3ceaa96_201194cuda3std6ranges3__45__cpo9iter_moveE,@object
	.size		_ZN40_INTERNAL_21d15bbb_4_k_cu_c3ceaa96_201194cuda3std6ranges3__45__cpo9iter_moveE,(_ZN40_INTERNAL_21d15bbb_4_k_cu_c3ceaa96_201194cuda3std3__45__cpo5beginE - _ZN40_INTERNAL_21d15bbb_4_k_cu_c3ceaa96_201194cuda3std6ranges3__45__cpo9iter_moveE)
_ZN40_INTERNAL_21d15bbb_4_k_cu_c3ceaa96_201194cuda3std6ranges3__45__cpo9iter_moveE:
	.zero		1
	.type		_ZN40_INTERNAL_21d15bbb_4_k_cu_c3ceaa96_201194cuda3std3__45__cpo5beginE,@object
	.size		_ZN40_INTERNAL_21d15bbb_4_k_cu_c3ceaa96_201194cuda3std3__45__cpo5beginE,(_ZN40_INTERNAL_21d15bbb_4_k_cu_c3ceaa96_201194cuda3std3__442_GLOBAL__N__21d15bbb_4_k_cu_c3ceaa96_201196ignoreE - _ZN40_INTERNAL_21d15bbb_4_k_cu_c3ceaa96_201194cuda3std3__45__cpo5beginE)
_ZN40_INTERNAL_21d15bbb_4_k_cu_c3ceaa96_201194cuda3std3__45__cpo5beginE:
	.zero		1
	.type		_ZN40_INTERNAL_21d15bbb_4_k_cu_c3ceaa96_201194cuda3std3__442_GLOBAL__N__21d15bbb_4_k_cu_c3ceaa96_201196ignoreE,@object
	.size		_ZN40_INTERNAL_21d15bbb_4_k_cu_c3ceaa96_201194cuda3std3__442_GLOBAL__N__21d15bbb_4_k_cu_c3ceaa96_201196ignoreE,(_ZN40_INTERNAL_21d15bbb_4_k_cu_c3ceaa96_201194cute7productE - _ZN40_INTERNAL_21d15bbb_4_k_cu_c3ceaa96_201194cuda3std3__442_GLOBAL__N__21d15bbb_4_k_cu_c3ceaa96_201196ignoreE)
_ZN40_INTERNAL_21d15bbb_4_k_cu_c3ceaa96_201194cuda3std3__442_GLOBAL__N__21d15bbb_4_k_cu_c3ceaa96_201196ignoreE:
	.zero		1
	.type		_ZN40_INTERNAL_21d15bbb_4_k_cu_c3ceaa96_201194cute7productE,@object
	.size		_ZN40_INTERNAL_21d15bbb_4_k_cu_c3ceaa96_201194cute7productE,(_ZN40_INTERNAL_21d15bbb_4_k_cu_c3ceaa96_201194cuda3std3__45__cpo3endE - _ZN40_INTERNAL_21d15bbb_4_k_cu_c3ceaa96_201194cute7productE)
_ZN40_INTERNAL_21d15bbb_4_k_cu_c3ceaa96_201194cute7productE:
	.zero		1
	.type		_ZN40_INTERNAL_21d15bbb_4_k_cu_c3ceaa96_201194cuda3std3__45__cpo3endE,@object
	.size		_ZN40_INTERNAL_21d15bbb_4_k_cu_c3ceaa96_201194cuda3std3__45__cpo3endE,(_ZN40_INTERNAL_21d15bbb_4_k_cu_c3ceaa96_201194cuda3std3__419piecewise_constructE - _ZN40_INTERNAL_21d15bbb_4_k_cu_c3ceaa96_201194cuda3std3__45__cpo3endE)
_ZN40_INTERNAL_21d15bbb_4_k_cu_c3ceaa96_201194cuda3std3__45__cpo3endE:
	.zero		1
	.type		_ZN40_INTERNAL_21d15bbb_4_k_cu_c3ceaa96_201194cuda3std3__419piecewise_constructE,@object
	.size		_ZN40_INTERNAL_21d15bbb_4_k_cu_c3ceaa96_201194cuda3std3__419piecewise_constructE,(_ZN40_INTERNAL_21d15bbb_4_k_cu_c3ceaa96_201194cuda3std3__45__cpo4cendE - _ZN40_INTERNAL_21d15bbb_4_k_cu_c3ceaa96_201194cuda3std3__419piecewise_constructE)
_ZN40_INTERNAL_21d15bbb_4_k_cu_c3ceaa96_201194cuda3std3__419piecewise_constructE:
	.zero		1
	.type		_ZN40_INTERNAL_21d15bbb_4_k_cu_c3ceaa96_201194cuda3std3__45__cpo4cendE,@object
	.size		_ZN40_INTERNAL_21d15bbb_4_k_cu_c3ceaa96_201194cuda3std3__45__cpo4cendE,(_ZN40_INTERNAL_21d15bbb_4_k_cu_c3ceaa96_201194cuda3std6ranges3__45__cpo4swapE - _ZN40_INTERNAL_21d15bbb_4_k_cu_c3ceaa96_201194cuda3std3__45__cpo4cendE)
_ZN40_INTERNAL_21d15bbb_4_k_cu_c3ceaa96_201194cuda3std3__45__cpo4cendE:
	.zero		1
	.type		_ZN40_INTERNAL_21d15bbb_4_k_cu_c3ceaa96_201194cuda3std6ranges3__45__cpo4swapE,@object
	.size		_ZN40_INTERNAL_21d15bbb_4_k_cu_c3ceaa96_201194cuda3std6ranges3__45__cpo4swapE,(.L_8 - _ZN40_INTERNAL_21d15bbb_4_k_cu_c3ceaa96_201194cuda3std6ranges3__45__cpo4swapE)
_ZN40_INTERNAL_21d15bbb_4_k_cu_c3ceaa96_201194cuda3std6ranges3__45__cpo4swapE:
	.zero		1
.L_8:


//--------------------- .nv.constant0._ZN7cutlass13device_kernelINS_4gemm6kernel13GemmUniversalIN4cute5tupleIJiiiiEEENS1_10collective13CollectiveMmaINS1_34MainloopSm90TmaGmmaWarpSpecializedILi11ENS5_IJNS4_1CILi2EEENSA_ILi1EEESC_EEENS1_32KernelTmaWarpSpecializedPingpongEEENS5_IJNSA_ILi64EEENSA_ILi256EEENSA_ILi32EEEEEENS_6half_tENS5_IJlSC_lEEESK_SL_NS4_8TiledMMAINS4_8MMA_AtomIJNS4_4SM904GMMA26MMA_64x256x16_F32F16F16_SSILNSP_5MajorE0ELSR_0ELNSP_7ScaleInE1ELSS_1EEEEEENS4_6LayoutINS5_IJSC_SC_SC_EEENS5_IJNSA_ILi0EEESX_SX_EEEEENS5_IJNS4_10UnderscoreES10_S10_EEEEENS4_13SM90_TMA_LOADENS4_14ComposedLayoutINS4_7SwizzleILi2ELi4ELi3EEENS4_18smem_ptr_flag_bitsILi16EEENSV_INS5_IJNSA_ILi8EEESI_EEENS5_IJSI_SC_EEEEEEEvNS4_8identityENS4_23SM90_TMA_LOAD_MULTICASTES1D_vS1E_EENS_8epilogue10collective6detail29Sm90TmaWarpSpecializedAdapterINS1I_15DefaultEpilogueISK_SL_SL_NS1H_6thread17LinearCombinationISK_Li1EffLNS1M_9ScaleType4KindE0ELNS_15FloatRoundStyleE2ESK_EENS1_15EpilogueDefaultEEEEEvvEEEEvNT_6ParamsE --------------------------
	.section	.nv.constant0._ZN7cutlass13device_kernelINS_4gemm6kernel13GemmUniversalIN4cute5tupleIJiiiiEEENS1_10collective13CollectiveMmaINS1_34MainloopSm90TmaGmmaWarpSpecializedILi11ENS5_IJNS4_1CILi2EEENSA_ILi1EEESC_EEENS1_32KernelTmaWarpSpecializedPingpongEEENS5_IJNSA_ILi64EEENSA_ILi256EEENSA_ILi32EEEEEENS_6half_tENS5_IJlSC_lEEESK_SL_NS4_8TiledMMAINS4_8MMA_AtomIJNS4_4SM904GMMA26MMA_64x256x16_F32F16F16_SSILNSP_5MajorE0ELSR_0ELNSP_7ScaleInE1ELSS_1EEEEEENS4_6LayoutINS5_IJSC_SC_SC_EEENS5_IJNSA_ILi0EEESX_SX_EEEEENS5_IJNS4_10UnderscoreES10_S10_EEEEENS4_13SM90_TMA_LOADENS4_14ComposedLayoutINS4_7SwizzleILi2ELi4ELi3EEENS4_18smem_ptr_flag_bitsILi16EEENSV_INS5_IJNSA_ILi8EEESI_EEENS5_IJSI_SC_EEEEEEEvNS4_8identityENS4_23SM90_TMA_LOAD_MULTICASTES1D_vS1E_EENS_8epilogue10collective6detail29Sm90TmaWarpSpecializedAdapterINS1I_15DefaultEpilogueISK_SL_SL_NS1H_6thread17LinearCombinationISK_Li1EffLNS1M_9ScaleType4KindE0ELNS_15FloatRoundStyleE2ESK_EENS1_15EpilogueDefaultEEEEEvvEEEEvNT_6ParamsE,"a",@progbits
	.sectionflags	@""
	.align	4
.nv.constant0._ZN7cutlass13device_kernelINS_4gemm6kernel13GemmUniversalIN4cute5tupleIJiiiiEEENS1_10collective13CollectiveMmaINS1_34MainloopSm90TmaGmmaWarpSpecializedILi11ENS5_IJNS4_1CILi2EEENSA_ILi1EEESC_EEENS1_32KernelTmaWarpSpecializedPingpongEEENS5_IJNSA_ILi64EEENSA_ILi256EEENSA_ILi32EEEEEENS_6half_tENS5_IJlSC_lEEESK_SL_NS4_8TiledMMAINS4_8MMA_AtomIJNS4_4SM904GMMA26MMA_64x256x16_F32F16F16_SSILNSP_5MajorE0ELSR_0ELNSP_7ScaleInE1ELSS_1EEEEEENS4_6LayoutINS5_IJSC_SC_SC_EEENS5_IJNSA_ILi0EEESX_SX_EEEEENS5_IJNS4_10UnderscoreES10_S10_EEEEENS4_13SM90_TMA_LOADENS4_14ComposedLayoutINS4_7SwizzleILi2ELi4ELi3EEENS4_18smem_ptr_flag_bitsILi16EEENSV_INS5_IJNSA_ILi8EEESI_EEENS5_IJSI_SC_EEEEEEEvNS4_8identityENS4_23SM90_TMA_LOAD_MULTICASTES1D_vS1E_EENS_8epilogue10collective6detail29Sm90TmaWarpSpecializedAdapterINS1I_15DefaultEpilogueISK_SL_SL_NS1H_6thread17LinearCombinationISK_Li1EffLNS1M_9ScaleType4KindE0ELNS_15FloatRoundStyleE2ESK_EENS1_15EpilogueDefaultEEEEEvvEEEEvNT_6ParamsE:
	.zero		1664


//--------------------- SYMBOLS --------------------------

	.type		.nv.reservedSmem.offset0,@object
	.size		.nv.reservedSmem.offset0,0x4
	.type		__assertfail,@function
